	.target	sm_100a

	.elftype	@"ET_EXEC"


//--------------------- .note.nv.tkinfo           --------------------------
	.section	.note.nv.tkinfo,"",@"SHT_NOTE"
	.sectionflags	@"SHF_NOTE_NV_TKINFO"
	.tkinfo
        /*0018*/ 	.word	0x00000002
        /*0030*/ 	.string	""
        /*0030*/ 	.string	"ptxas"
        /*0030*/ 	.string	"Cuda compilation tools, release 13.0, V13.0.88"
        /*0030*/ 	.string	"Build cuda_13.0.r13.0/compiler.36424714_0"
        /*0030*/ 	.string	"-arch sm_100a -m 64 "



//--------------------- .note.nv.cuinfo           --------------------------
	.section	.note.nv.cuinfo,"",@"SHT_NOTE"
	.sectionflags	@"SHF_NOTE_NV_CUINFO"
        /*0018*/ 	.short	0x0002
        /*001a*/ 	.short	0x0064
        /*001c*/ 	.short	0x0082
	.zero		2


//--------------------- .nv.info                  --------------------------
	.section	.nv.info,"",@"SHT_CUDA_INFO"
	.align	4


	//----- nvinfo : EIATTR_REGCOUNT
	.align		4
        /*0000*/ 	.byte	0x04, 0x2f
        /*0002*/ 	.short	(.L_16 - .L_15)
	.align		4
.L_15:
        /*0004*/ 	.word	index@(_ZN7cutlass13device_kernelINS_4gemm6kernel13GemmUniversalIN4cute5tupleIJiiiiEEENS1_10collective13CollectiveMmaINS1_35MainloopSm100TmaUmmaWarpSpecializedILi3ELi2ELi2ENS5_IJNS4_1CILi2EEENSA_ILi1EEESC_EEEEENS5_IJNSA_ILi256EEENSA_ILi176EEESF_EEENS_12float_e4m3_tENS5_IJlSC_lEEESI_SJ_NS4_8TiledMMAINS4_8MMA_AtomIJNS4_10MMA_TraitsINS4_25SM100_MMA_F8F6F4_2x1SM_SSEJSI_SI_fSF_SG_NS4_17integral_constantINS4_4UMMA5MajorELSQ_0EEESR_NSO_INSP_7ScaleInELSS_0EEEST_EEEEEENS4_6LayoutINS5_IJSC_SC_SC_EEENS5_IJNSA_ILi0EEESY_SY_EEEEENS5_IJNS4_10UnderscoreES11_S11_EEEEENS4_18SM100_TMA_2SM_LOADENS4_14ComposedLayoutINS4_7SwizzleILi3ELi4ELi3EEENS4_18smem_ptr_flag_bitsILi8EEENSW_INS5_IJNSA_ILi8EEENSA_ILi128EEEEEENS5_IJS1B_SC_EEEEEEEvNS4_8identityES14_S1F_vS1G_EENS_8epilogue10collective18CollectiveEpilogueINS1I_23Sm100TmaWarpSpecializedILi1ELi1ELi176ELb0ELb0EEEJNS5_IJS1B_SG_SF_EEENS5_IJNSW_IS1B_SC_EENSW_ISG_SC_EEEEESI_SJ_SI_SJ_NS1I_6fusion15FusionCallbacksIS1M_NS1R_17LinearCombinationISI_fSI_fLNS_15FloatRoundStyleE2EEES1N_S1Q_JEEENS4_5SM1004TMEM4LOAD26SM100_TMEM_LOAD_32dp32b16xENS4_13SM90_TMA_LOADENS15_INS16_ILi0ELi4ELi3EEES19_NSW_INS5_IJS1A_NSA_ILi16EEEEEENS5_IJS23_SC_EEEEEEENS4_39AutoVectorizingCopyWithAssumedAlignmentILi128EEENS4_14SM90_TMA_STOREES27_S29_S29_EEEvvEEEEvNT_6ParamsE)
        /*0008*/ 	.word	0x000000ff


	//----- nvinfo : EIATTR_FRAME_SIZE
	.align		4
.L_16:
        /*000c*/ 	.byte	0x04, 0x11
        /*000e*/ 	.short	(.L_18 - .L_17)
	.align		4
.L_17:
        /*0010*/ 	.word	index@($__internal_2_$__cuda_sm10x_tcgen05_guardrail_trap_unallocated_columns_being_dealloced)
        /*0014*/ 	.word	0x000000d8


	//----- nvinfo : EIATTR_FRAME_SIZE
	.align		4
.L_18:
        /*0018*/ 	.byte	0x04, 0x11
        /*001a*/ 	.short	(.L_20 - .L_19)
	.align		4
.L_19:
        /*001c*/ 	.word	index@($__internal_1_$__cuda_sm10x_tcgen05_guardrail_trap_phase_invalid_during_alloc)
        /*0020*/ 	.word	0x000000d8


	//----- nvinfo : EIATTR_FRAME_SIZE
	.align		4
.L_20:
        /*0024*/ 	.byte	0x04, 0x11
        /*0026*/ 	.short	(.L_22 - .L_21)
	.align		4
.L_21:
        /*0028*/ 	.word	index@($__internal_0_$__cuda_sm10x_tcgen05_guardrail_trap_col_being_dealloced_not_returned_by_alloc)
        /*002c*/ 	.word	0x000000d8


	//----- nvinfo : EIATTR_FRAME_SIZE
	.align		4
.L_22:
        /*0030*/ 	.byte	0x04, 0x11
        /*0032*/ 	.short	(.L_24 - .L_23)
	.align		4
.L_23:
        /*0034*/ 	.word	index@(_ZN7cutlass13device_kernelINS_4gemm6kernel13GemmUniversalIN4cute5tupleIJiiiiEEENS1_10collective13CollectiveMmaINS1_35MainloopSm100TmaUmmaWarpSpecializedILi3ELi2ELi2ENS5_IJNS4_1CILi2EEENSA_ILi1EEESC_EEEEENS5_IJNSA_ILi256EEENSA_ILi176EEESF_EEENS_12float_e4m3_tENS5_IJlSC_lEEESI_SJ_NS4_8TiledMMAINS4_8MMA_AtomIJNS4_10MMA_TraitsINS4_25SM100_MMA_F8F6F4_2x1SM_SSEJSI_SI_fSF_SG_NS4_17integral_constantINS4_4UMMA5MajorELSQ_0EEESR_NSO_INSP_7ScaleInELSS_0EEEST_EEEEEENS4_6LayoutINS5_IJSC_SC_SC_EEENS5_IJNSA_ILi0EEESY_SY_EEEEENS5_IJNS4_10UnderscoreES11_S11_EEEEENS4_18SM100_TMA_2SM_LOADENS4_14ComposedLayoutINS4_7SwizzleILi3ELi4ELi3EEENS4_18smem_ptr_flag_bitsILi8EEENSW_INS5_IJNSA_ILi8EEENSA_ILi128EEEEEENS5_IJS1B_SC_EEEEEEEvNS4_8identityES14_S1F_vS1G_EENS_8epilogue10collective18CollectiveEpilogueINS1I_23Sm100TmaWarpSpecializedILi1ELi1ELi176ELb0ELb0EEEJNS5_IJS1B_SG_SF_EEENS5_IJNSW_IS1B_SC_EENSW_ISG_SC_EEEEESI_SJ_SI_SJ_NS1I_6fusion15FusionCallbacksIS1M_NS1R_17LinearCombinationISI_fSI_fLNS_15FloatRoundStyleE2EEES1N_S1Q_JEEENS4_5SM1004TMEM4LOAD26SM100_TMEM_LOAD_32dp32b16xENS4_13SM90_TMA_LOADENS15_INS16_ILi0ELi4ELi3EEES19_NSW_INS5_IJS1A_NSA_ILi16EEEEEENS5_IJS23_SC_EEEEEEENS4_39AutoVectorizingCopyWithAssumedAlignmentILi128EEENS4_14SM90_TMA_STOREES27_S29_S29_EEEvvEEEEvNT_6ParamsE)
        /*0038*/ 	.word	0x000000d8


	//----- nvinfo : EIATTR_MIN_STACK_SIZE
	.align		4
.L_24:
        /*003c*/ 	.byte	0x04, 0x12
        /*003e*/ 	.short	(.L_26 - .L_25)
	.align		4
.L_25:
        /*0040*/ 	.word	index@(_ZN7cutlass13device_kernelINS_4gemm6kernel13GemmUniversalIN4cute5tupleIJiiiiEEENS1_10collective13CollectiveMmaINS1_35MainloopSm100TmaUmmaWarpSpecializedILi3ELi2ELi2ENS5_IJNS4_1CILi2EEENSA_ILi1EEESC_EEEEENS5_IJNSA_ILi256EEENSA_ILi176EEESF_EEENS_12float_e4m3_tENS5_IJlSC_lEEESI_SJ_NS4_8TiledMMAINS4_8MMA_AtomIJNS4_10MMA_TraitsINS4_25SM100_MMA_F8F6F4_2x1SM_SSEJSI_SI_fSF_SG_NS4_17integral_constantINS4_4UMMA5MajorELSQ_0EEESR_NSO_INSP_7ScaleInELSS_0EEEST_EEEEEENS4_6LayoutINS5_IJSC_SC_SC_EEENS5_IJNSA_ILi0EEESY_SY_EEEEENS5_IJNS4_10UnderscoreES11_S11_EEEEENS4_18SM100_TMA_2SM_LOADENS4_14ComposedLayoutINS4_7SwizzleILi3ELi4ELi3EEENS4_18smem_ptr_flag_bitsILi8EEENSW_INS5_IJNSA_ILi8EEENSA_ILi128EEEEEENS5_IJS1B_SC_EEEEEEEvNS4_8identityES14_S1F_vS1G_EENS_8epilogue10collective18CollectiveEpilogueINS1I_23Sm100TmaWarpSpecializedILi1ELi1ELi176ELb0ELb0EEEJNS5_IJS1B_SG_SF_EEENS5_IJNSW_IS1B_SC_EENSW_ISG_SC_EEEEESI_SJ_SI_SJ_NS1I_6fusion15FusionCallbacksIS1M_NS1R_17LinearCombinationISI_fSI_fLNS_15FloatRoundStyleE2EEES1N_S1Q_JEEENS4_5SM1004TMEM4LOAD26SM100_TMEM_LOAD_32dp32b16xENS4_13SM90_TMA_LOADENS15_INS16_ILi0ELi4ELi3EEES19_NSW_INS5_IJS1A_NSA_ILi16EEEEEENS5_IJS23_SC_EEEEEEENS4_39AutoVectorizingCopyWithAssumedAlignmentILi128EEENS4_14SM90_TMA_STOREES27_S29_S29_EEEvvEEEEvNT_6ParamsE)
        /*0044*/ 	.word	0x000000d8
.L_26:


//--------------------- .nv.compat                --------------------------
	.section	.nv.compat,"",@"SHT_CUDA_COMPAT_INFO"
	.align	4
        /*0000*/ 	.byte	0x02, 0x09, 0x01, 0x00, 0x02, 0x02, 0x02, 0x00, 0x02, 0x05, 0x05, 0x00, 0x03, 0x07, 0x01, 0x01
        /*0010*/ 	.byte	0x02, 0x03, 0x01, 0x00, 0x02, 0x06, 0x01, 0x00, 0x04, 0x0b, 0x08, 0x00, 0x09, 0x00, 0x00, 0x00
        /*0020*/ 	.byte	0x00, 0x00, 0x00, 0x00


//--------------------- .nv.info._ZN7cutlass13device_kernelINS_4gemm6kernel13GemmUniversalIN4cute5tupleIJiiiiEEENS1_10collective13CollectiveMmaINS1_35MainloopSm100TmaUmmaWarpSpecializedILi3ELi2ELi2ENS5_IJNS4_1CILi2EEENSA_ILi1EEESC_EEEEENS5_IJNSA_ILi256EEENSA_ILi176EEESF_EEENS_12float_e4m3_tENS5_IJlSC_lEEESI_SJ_NS4_8TiledMMAINS4_8MMA_AtomIJNS4_10MMA_TraitsINS4_25SM100_MMA_F8F6F4_2x1SM_SSEJSI_SI_fSF_SG_NS4_17integral_constantINS4_4UMMA5MajorELSQ_0EEESR_NSO_INSP_7ScaleInELSS_0EEEST_EEEEEENS4_6LayoutINS5_IJSC_SC_SC_EEENS5_IJNSA_ILi0EEESY_SY_EEEEENS5_IJNS4_10UnderscoreES11_S11_EEEEENS4_18SM100_TMA_2SM_LOADENS4_14ComposedLayoutINS4_7SwizzleILi3ELi4ELi3EEENS4_18smem_ptr_flag_bitsILi8EEENSW_INS5_IJNSA_ILi8EEENSA_ILi128EEEEEENS5_IJS1B_SC_EEEEEEEvNS4_8identityES14_S1F_vS1G_EENS_8epilogue10collective18CollectiveEpilogueINS1I_23Sm100TmaWarpSpecializedILi1ELi1ELi176ELb0ELb0EEEJNS5_IJS1B_SG_SF_EEENS5_IJNSW_IS1B_SC_EENSW_ISG_SC_EEEEESI_SJ_SI_SJ_NS1I_6fusion15FusionCallbacksIS1M_NS1R_17LinearCombinationISI_fSI_fLNS_15FloatRoundStyleE2EEES1N_S1Q_JEEENS4_5SM1004TMEM4LOAD26SM100_TMEM_LOAD_32dp32b16xENS4_13SM90_TMA_LOADENS15_INS16_ILi0ELi4ELi3EEES19_NSW_INS5_IJS1A_NSA_ILi16EEEEEENS5_IJS23_SC_EEEEEEENS4_39AutoVectorizingCopyWithAssumedAlignmentILi128EEENS4_14SM90_TMA_STOREES27_S29_S29_EEEvvEEEEvNT_6ParamsE --------------------------
	.section	.nv.info._ZN7cutlass13device_kernelINS_4gemm6kernel13GemmUniversalIN4cute5tupleIJiiiiEEENS1_10collective13CollectiveMmaINS1_35MainloopSm100TmaUmmaWarpSpecializedILi3ELi2ELi2ENS5_IJNS4_1CILi2EEENSA_ILi1EEESC_EEEEENS5_IJNSA_ILi256EEENSA_ILi176EEESF_EEENS_12float_e4m3_tENS5_IJlSC_lEEESI_SJ_NS4_8TiledMMAINS4_8MMA_AtomIJNS4_10MMA_TraitsINS4_25SM100_MMA_F8F6F4_2x1SM_SSEJSI_SI_fSF_SG_NS4_17integral_constantINS4_4UMMA5MajorELSQ_0EEESR_NSO_INSP_7ScaleInELSS_0EEEST_EEEEEENS4_6LayoutINS5_IJSC_SC_SC_EEENS5_IJNSA_ILi0EEESY_SY_EEEEENS5_IJNS4_10UnderscoreES11_S11_EEEEENS4_18SM100_TMA_2SM_LOADENS4_14ComposedLayoutINS4_7SwizzleILi3ELi4ELi3EEENS4_18smem_ptr_flag_bitsILi8EEENSW_INS5_IJNSA_ILi8EEENSA_ILi128EEEEEENS5_IJS1B_SC_EEEEEEEvNS4_8identityES14_S1F_vS1G_EENS_8epilogue10collective18CollectiveEpilogueINS1I_23Sm100TmaWarpSpecializedILi1ELi1ELi176ELb0ELb0EEEJNS5_IJS1B_SG_SF_EEENS5_IJNSW_IS1B_SC_EENSW_ISG_SC_EEEEESI_SJ_SI_SJ_NS1I_6fusion15FusionCallbacksIS1M_NS1R_17LinearCombinationISI_fSI_fLNS_15FloatRoundStyleE2EEES1N_S1Q_JEEENS4_5SM1004TMEM4LOAD26SM100_TMEM_LOAD_32dp32b16xENS4_13SM90_TMA_LOADENS15_INS16_ILi0ELi4ELi3EEES19_NSW_INS5_IJS1A_NSA_ILi16EEEEEENS5_IJS23_SC_EEEEEEENS4_39AutoVectorizingCopyWithAssumedAlignmentILi128EEENS4_14SM90_TMA_STOREES27_S29_S29_EEEvvEEEEvNT_6ParamsE,"",@"SHT_CUDA_INFO"
	.sectionflags	@""
	.align	4


	//----- nvinfo : EIATTR_CUDA_API_VERSION
	.align		4
        /*0000*/ 	.byte	0x04, 0x37
        /*0002*/ 	.short	(.L_28 - .L_27)
.L_27:
        /*0004*/ 	.word	0x00000082


	//----- nvinfo : EIATTR_KPARAM_INFO
	.align		4
.L_28:
        /*0008*/ 	.byte	0x04, 0x17
        /*000a*/ 	.short	(.L_30 - .L_29)
.L_29:
        /*000c*/ 	.word	0x00000000
        /*0010*/ 	.short	0x0000
        /*0012*/ 	.short	0x0000
        /*0014*/ 	.byte	0x00, 0xf0, 0x01, 0x20


	//----- nvinfo : EIATTR_AT_ENTRY_FRAGMENTS
	.align		4
.L_30:
        /*0018*/ 	.byte	0x04, 0x4f
        /*001a*/ 	.short	(.L_32 - .L_31)


	//   ....[0]....
.L_31:
        /*001c*/ 	.word	0x00000007


	//----- nvinfo : EIATTR_RESERVED_SMEM_USED
	.align		4
.L_32:
        /*0020*/ 	.byte	0x01, 0x41
	.zero		2


	//----- nvinfo : EIATTR_SPARSE_MMA_MASK
	.align		4
        /*0024*/ 	.byte	0x03, 0x50
        /*0026*/ 	.short	0x0000


	//----- nvinfo : EIATTR_TCGEN05_2CTA_USED
	.align		4
        /*0028*/ 	.byte	0x01, 0x52
	.zero		2


	//----- nvinfo : EIATTR_MAXREG_COUNT
	.align		4
        /*002c*/ 	.byte	0x03, 0x1b
        /*002e*/ 	.short	0x00ff


	//----- nvinfo : EIATTR_NUM_BARRIERS
	.align		4
        /*0030*/ 	.byte	0x02, 0x4c
        /*0032*/ 	.byte	0x07
	.zero		1


	//----- nvinfo : EIATTR_EXTERNS
	.align		4
        /*0034*/ 	.byte	0x04, 0x0f
        /*0036*/ 	.short	(.L_34 - .L_33)


	//   ....[0]....
	.align		4
.L_33:
        /*0038*/ 	.word	index@(__assertfail)


	//----- nvinfo : EIATTR_ANNOTATIONS
	.align		4
.L_34:
        /*003c*/ 	.byte	0x04, 0x55
        /*003e*/ 	.short	(.L_36 - .L_35)


	//   ....[0]....
.L_35:
        /*0040*/ 	.word	0x00000001
        /*0044*/ 	.byte	0xf0, 0x00, 0x00, 0x00, 0x01, 0x00, 0x00, 0x00, 0x90, 0x01, 0x00, 0x00, 0x01, 0x00, 0x00, 0x00
        /* <DEDUP_REMOVED lines=63> */
        /*0444*/ 	.byte	0x90, 0xb2, 0x00, 0x00


	//----- nvinfo : EIATTR_MERCURY_ISA_VERSION
	.align		4
.L_36:
        /*0448*/ 	.byte	0x03, 0x5f
        /*044a*/ 	.short	0x0101


	//----- nvinfo : EIATTR_INT_WARP_WIDE_INSTR_OFFSETS
	.align		4
        /*044c*/ 	.byte	0x04, 0x31
        /*044e*/ 	.short	(.L_38 - .L_37)


	//   ....[0]....
.L_37:
        /*0450*/ 	.word	0x00000cb0


	//   ....[1]....
        /*0454*/ 	.word	0x00000d50


	//   ....[2]....
        /*0458*/ 	.word	0x000041a0


	//   ....[3]....
        /*045c*/ 	.word	0x000041c0


	//   ....[4]....
        /*0460*/ 	.word	0x000041f0


	//   ....[5]....
        /*0464*/ 	.word	0x00004db0


	//   ....[6]....
        /*0468*/ 	.word	0x00004e40


	//   ....[7]....
        /*046c*/ 	.word	0x00004ea0


	//   ....[8]....
        /*0470*/ 	.word	0x00004f00


	//   ....[9]....
        /*0474*/ 	.word	0x00004f60


	//   ....[10]....
        /*0478*/ 	.word	0x00004fc0


	//   ....[11]....
        /*047c*/ 	.word	0x00005040


	//   ....[12]....
        /*0480*/ 	.word	0x00005080


	//   ....[13]....
        /*0484*/ 	.word	0x000050a0


	//   ....[14]....
        /*0488*/ 	.word	0x000050c0


	//   ....[15]....
        /*048c*/ 	.word	0x00005150


	//   ....[16]....
        /*0490*/ 	.word	0x00005180


	//----- nvinfo : EIATTR_COOP_GROUP_MASK_REGIDS
	.align		4
.L_38:
        /*0494*/ 	.byte	0x04, 0x29
        /*0496*/ 	.short	(.L_40 - .L_39)


	//   ....[0]....
.L_39:
        /*0498*/ 	.word	0xffffffff


	//   ....[1]....
        /*049c*/ 	.word	0xffffffff


	//   ....[2]....
        /*04a0*/ 	.word	0xffffffff


	//   ....[3]....
        /*04a4*/ 	.word	0xffffffff


	//   ....[4]....
        /*04a8*/ 	.word	0xffffffff


	//   ....[5]....
        /*04ac*/ 	.word	0xffffffff


	//   ....[6]....
        /*04b0*/ 	.word	0xffffffff


	//   ....[7]....
        /*04b4*/ 	.word	0xffffffff


	//   ....[8]....
        /*04b8*/ 	.word	0xffffffff


	//   ....[9]....
        /*04bc*/ 	.word	0xffffffff


	//   ....[10]....
        /*04c0*/ 	.word	0xffffffff


	//   ....[11]....
        /*04c4*/ 	.word	0xffffffff


	//   ....[12]....
        /*04c8*/ 	.word	0xffffffff


	//   ....[13]....
        /*04cc*/ 	.word	0xffffffff


	//----- nvinfo : EIATTR_COOP_GROUP_INSTR_OFFSETS
	.align		4
.L_40:
        /*04d0*/ 	.byte	0x04, 0x28
        /*04d2*/ 	.short	(.L_42 - .L_41)


	//   ....[0]....
.L_41:
        /*04d4*/ 	.word	0x000000c0


	//   ....[1]....
        /*04d8*/ 	.word	0x00000560


	//   ....[2]....
        /*04dc*/ 	.word	0x000006c0


	//   ....[3]....
        /*04e0*/ 	.word	0x000007f0


	//   ....[4]....
        /*04e4*/ 	.word	0x000008e0


	//   ....[5]....
        /*04e8*/ 	.word	0x00000a40


	//   ....[6]....
        /*04ec*/ 	.word	0x00000b90


	//   ....[7]....
        /*04f0*/ 	.word	0x00000dd0


	//   ....[8]....
        /*04f4*/ 	.word	0x00002140


	//   ....[9]....
        /*04f8*/ 	.word	0x00002ee0


	//   ....[10]....
        /*04fc*/ 	.word	0x000033b0


	//   ....[11]....
        /*0500*/ 	.word	0x000033e0


	//   ....[12]....
        /*0504*/ 	.word	0x000040b0


	//   ....[13]....
        /*0508*/ 	.word	0x000042b0


	//----- nvinfo : EIATTR_VRC_CTA_INIT_COUNT
	.align		4
.L_42:
        /*050c*/ 	.byte	0x02, 0x4a
        /*050e*/ 	.byte	0x80
	.zero		1


	//----- nvinfo : EIATTR_SYSCALL_OFFSETS
	.align		4
        /*0510*/ 	.byte	0x04, 0x46
        /*0512*/ 	.short	(.L_44 - .L_43)


	//   ....[0]....
.L_43:
        /*0514*/ 	.word	0x000067c0


	//   ....[1]....
        /*0518*/ 	.word	0x00006930


	//   ....[2]....
        /*051c*/ 	.word	0x00006aa0


	//   ....[3]....
        /*0520*/ 	.word	0x00006c10


	//   ....[4]....
        /*0524*/ 	.word	0x00006d80


	//   ....[5]....
        /*0528*/ 	.word	0x00006ef0


	//   ....[6]....
        /*052c*/ 	.word	0x00007060


	//   ....[7]....
        /*0530*/ 	.word	0x000071d0


	//   ....[8]....
        /*0534*/ 	.word	0x00007340


	//   ....[9]....
        /*0538*/ 	.word	0x000074b0


	//   ....[10]....
        /*053c*/ 	.word	0x00007630


	//----- nvinfo : EIATTR_MBARRIER_INSTR_OFFSETS
	.align		4
.L_44:
        /*0540*/ 	.byte	0x04, 0x39
        /*0542*/ 	.short	(.L_46 - .L_45)


	//   ....[0]....
.L_45:
        /*0544*/ 	.word	0x00000650
        /*0548*/ 	.word	0x000000ff
        /*054c*/ 	.word	0x00000000
        /*0550*/ 	.short	0x0100
        /*0552*/ 	.byte	0x07
	.zero		1


	//   ....[1]....
        /*0554*/ 	.word	0x00000660
        /*0558*/ 	.word	0x000000ff
        /*055c*/ 	.word	0x00000018
        /*0560*/ 	.short	0x0100
        /*0562*/ 	.byte	0x07
	.zero		1


	//   ....[2]....
        /*0564*/ 	.word	0x00000670
        /*0568*/ 	.word	0x000000ff
        /*056c*/ 	.word	0x00000008
        /*0570*/ 	.short	0x0100
        /*0572*/ 	.byte	0x07
	.zero		1


	//   ....[3]....
        /*0574*/ 	.word	0x00000680
        /*0578*/ 	.word	0x000000ff
        /*057c*/ 	.word	0x00000020
        /*0580*/ 	.short	0x0100
        /*0582*/ 	.byte	0x07
	.zero		1


	//   ....[4]....
        /*0584*/ 	.word	0x00000690
        /*0588*/ 	.word	0x000000ff
        /*058c*/ 	.word	0x00000010
        /*0590*/ 	.short	0x0100
        /*0592*/ 	.byte	0x07
	.zero		1


	//   ....[5]....
        /*0594*/ 	.word	0x000006a0
        /*0598*/ 	.word	0x000000ff
        /*059c*/ 	.word	0x00000028
        /*05a0*/ 	.short	0x0100
        /*05a2*/ 	.byte	0x07
	.zero		1


	//   ....[6]....
        /*05a4*/ 	.word	0x000007c0
        /*05a8*/ 	.word	0x000000ff
        /*05ac*/ 	.word	0x00000030
        /*05b0*/ 	.short	0x0100
        /*05b2*/ 	.byte	0x08
	.zero		1


	//   ....[7]....
        /*05b4*/ 	.word	0x000007d0
        /*05b8*/ 	.word	0x000000ff
        /*05bc*/ 	.word	0x00000038
        /*05c0*/ 	.short	0x0100
        /*05c2*/ 	.byte	0x08
	.zero		1


	//   ....[8]....
        /*05c4*/ 	.word	0x000008b0
        /*05c8*/ 	.word	0x000000ff
        /*05cc*/ 	.word	0x00000040
        /*05d0*/ 	.short	0x0100
        /*05d2*/ 	.byte	0x07
	.zero		1


	//   ....[9]....
        /*05d4*/ 	.word	0x000008c0
        /*05d8*/ 	.word	0x000000ff
        /*05dc*/ 	.word	0x00000048
        /*05e0*/ 	.short	0x0100
        /*05e2*/ 	.byte	0x07
	.zero		1


	//   ....[10]....
        /*05e4*/ 	.word	0x000009f0
        /*05e8*/ 	.word	0x000000ff
        /*05ec*/ 	.word	0x00000050
        /*05f0*/ 	.short	0x0100
        /*05f2*/ 	.byte	0x07
	.zero		1


	//   ....[11]....
        /*05f4*/ 	.word	0x00000a00
        /*05f8*/ 	.word	0x000000ff
        /*05fc*/ 	.word	0x00000060
        /*0600*/ 	.short	0x0100
        /*0602*/ 	.byte	0x07
	.zero		1


	//   ....[12]....
        /*0604*/ 	.word	0x00000a10
        /*0608*/ 	.word	0x000000ff
        /*060c*/ 	.word	0x00000058
        /*0610*/ 	.short	0x0100
        /*0612*/ 	.byte	0x07
	.zero		1


	//   ....[13]....
        /*0614*/ 	.word	0x00000a20
        /*0618*/ 	.word	0x000000ff
        /*061c*/ 	.word	0x00000068
        /*0620*/ 	.short	0x0100
        /*0622*/ 	.byte	0x07
	.zero		1


	//   ....[14]....
        /*0624*/ 	.word	0x00000b40
        /*0628*/ 	.word	0x000000ff
        /*062c*/ 	.word	0x00000070
        /*0630*/ 	.short	0x0100
        /*0632*/ 	.byte	0x08
	.zero		1


	//   ....[15]....
        /*0634*/ 	.word	0x00000b50
        /*0638*/ 	.word	0x000000ff
        /*063c*/ 	.word	0x00000080
        /*0640*/ 	.short	0x0100
        /*0642*/ 	.byte	0x08
	.zero		1


	//   ....[16]....
        /*0644*/ 	.word	0x00000b60
        /*0648*/ 	.word	0x000000ff
        /*064c*/ 	.word	0x00000078
        /*0650*/ 	.short	0x0100
        /*0652*/ 	.byte	0x08
	.zero		1


	//   ....[17]....
        /*0654*/ 	.word	0x00000b70
        /*0658*/ 	.word	0x000000ff
        /*065c*/ 	.word	0x00000088
        /*0660*/ 	.short	0x0100
        /*0662*/ 	.byte	0x08
	.zero		1


	//   ....[18]....
        /*0664*/ 	.word	0x00000c60
        /*0668*/ 	.word	0x000000ff
        /*066c*/ 	.word	0x00000090
        /*0670*/ 	.short	0x0100
        /*0672*/ 	.byte	0x07
	.zero		1


	//   ....[19]....
        /*0674*/ 	.word	0x00000c70
        /*0678*/ 	.word	0x000000ff
        /*067c*/ 	.word	0x000000a0
        /*0680*/ 	.short	0x0100
        /*0682*/ 	.byte	0x07
	.zero		1


	//   ....[20]....
        /*0684*/ 	.word	0x00000c80
        /*0688*/ 	.word	0x000000ff
        /*068c*/ 	.word	0x00000098
        /*0690*/ 	.short	0x0100
        /*0692*/ 	.byte	0x07
	.zero		1


	//   ....[21]....
        /*0694*/ 	.word	0x00000c90
        /*0698*/ 	.word	0x000000ff
        /*069c*/ 	.word	0x000000a8
        /*06a0*/ 	.short	0x0100
        /*06a2*/ 	.byte	0x07
	.zero		1


	//   ....[22]....
        /*06a4*/ 	.word	0x00000d90
        /*06a8*/ 	.word	0x000000ff
        /*06ac*/ 	.word	0x000000b0
        /*06b0*/ 	.short	0x0100
        /*06b2*/ 	.byte	0x06
	.zero		1


	//   ....[23]....
        /*06b4*/ 	.word	0x00001810
        /*06b8*/ 	.word	0x00000003
        /*06bc*/ 	.word	0x000000a0
        /*06c0*/ 	.short	0x010a
        /*06c2*/ 	.byte	0xff
	.zero		1


	//   ....[24]....
        /*06c4*/ 	.word	0x00001840
        /*06c8*/ 	.word	0x00000003
        /*06cc*/ 	.word	0x00000090
        /*06d0*/ 	.short	0x0101
        /*06d2*/ 	.byte	0xff
	.zero		1


	//   ....[25]....
        /*06d4*/ 	.word	0x00001920
        /*06d8*/ 	.word	0x000000ff
        /*06dc*/ 	.word	0x00000018
        /*06e0*/ 	.short	0x010a
        /*06e2*/ 	.byte	0x06
	.zero		1


	//   ....[26]....
        /*06e4*/ 	.word	0x000019e0
        /*06e8*/ 	.word	0x000000ff
        /*06ec*/ 	.word	0x00000018
        /*06f0*/ 	.short	0x010a
        /*06f2*/ 	.byte	0x21
	.zero		1


	//   ....[27]....
        /*06f4*/ 	.word	0x00001b90
        /*06f8*/ 	.word	0x000000ff
        /*06fc*/ 	.word	0x00000018
        /*0700*/ 	.short	0x010a
        /*0702*/ 	.byte	0x08
	.zero		1


	//   ....[28]....
        /*0704*/ 	.word	0x00001d50
        /*0708*/ 	.word	0x000000ff
        /*070c*/ 	.word	0x00000048
        /*0710*/ 	.short	0x0101
        /*0712*/ 	.byte	0x04
	.zero		1


	//   ....[29]....
        /*0714*/ 	.word	0x00001d70
        /*0718*/ 	.word	0x000000ff
        /*071c*/ 	.word	0x00000018
        /*0720*/ 	.short	0x010a
        /*0722*/ 	.byte	0x06
	.zero		1


	//   ....[30]....
        /*0724*/ 	.word	0x00001df0
        /*0728*/ 	.word	0x000000ff
        /*072c*/ 	.word	0x00000018
        /*0730*/ 	.short	0x010a
        /*0732*/ 	.byte	0x21
	.zero		1


	//   ....[31]....
        /*0734*/ 	.word	0x00001f80
        /*0738*/ 	.word	0x000000ff
        /*073c*/ 	.word	0x00000018
        /*0740*/ 	.short	0x010a
        /*0742*/ 	.byte	0x08
	.zero		1


	//   ....[32]....
        /*0744*/ 	.word	0x00002170
        /*0748*/ 	.word	0x00000003
        /*074c*/ 	.word	0x00000050
        /*0750*/ 	.short	0x010a
        /*0752*/ 	.byte	0xff
	.zero		1


	//   ....[33]....
        /*0754*/ 	.word	0x000022c0
        /*0758*/ 	.word	0x00000000
        /*075c*/ 	.word	0x00000000
        /*0760*/ 	.short	0x0101
        /*0762*/ 	.byte	0xff
	.zero		1


	//   ....[34]....
        /*0764*/ 	.word	0x000027f0
        /*0768*/ 	.word	0x000000ff
        /*076c*/ 	.word	0x00000000
        /*0770*/ 	.short	0x010a
        /*0772*/ 	.byte	0x05
	.zero		1


	//   ....[35]....
        /*0774*/ 	.word	0x00002880
        /*0778*/ 	.word	0x000000ff
        /*077c*/ 	.word	0x00000000
        /*0780*/ 	.short	0x010a
        /*0782*/ 	.byte	0x05
	.zero		1


	//   ....[36]....
        /*0784*/ 	.word	0x00002920
        /*0788*/ 	.word	0x00000000
        /*078c*/ 	.word	0x00000000
        /*0790*/ 	.short	0x010a
        /*0792*/ 	.byte	0xff
	.zero		1


	//   ....[37]....
        /*0794*/ 	.word	0x00002a40
        /*0798*/ 	.word	0x00000002
        /*079c*/ 	.word	0x00000090
        /*07a0*/ 	.short	0x010a
        /*07a2*/ 	.byte	0xff
	.zero		1


	//   ....[38]....
        /*07a4*/ 	.word	0x00002aa0
        /*07a8*/ 	.word	0x00000004
        /*07ac*/ 	.word	0x00000000
        /*07b0*/ 	.short	0x0101
        /*07b2*/ 	.byte	0xff
	.zero		1


	//   ....[39]....
        /*07b4*/ 	.word	0x00002ac0
        /*07b8*/ 	.word	0x000000ff
        /*07bc*/ 	.word	0x00000060
        /*07c0*/ 	.short	0x010a
        /*07c2*/ 	.byte	0x05
	.zero		1


	//   ....[40]....
        /*07c4*/ 	.word	0x00002be0
        /*07c8*/ 	.word	0x00000002
        /*07cc*/ 	.word	0x00000050
        /*07d0*/ 	.short	0x010a
        /*07d2*/ 	.byte	0xff
	.zero		1


	//   ....[41]....
        /*07d4*/ 	.word	0x00002cf0
        /*07d8*/ 	.word	0x00000002
        /*07dc*/ 	.word	0x00000000
        /*07e0*/ 	.short	0x0101
        /*07e2*/ 	.byte	0xff
	.zero		1


	//   ....[42]....
        /*07e4*/ 	.word	0x00002d80
        /*07e8*/ 	.word	0x000000ff
        /*07ec*/ 	.word	0x00000060
        /*07f0*/ 	.short	0x0106
        /*07f2*/ 	.byte	0x05
	.zero		1


	//   ....[43]....
        /*07f4*/ 	.word	0x00002da0
        /*07f8*/ 	.word	0x000000ff
        /*07fc*/ 	.word	0x00000060
        /*0800*/ 	.short	0x010a
        /*0802*/ 	.byte	0x05
	.zero		1


	//   ....[44]....
        /*0804*/ 	.word	0x00002e30
        /*0808*/ 	.word	0x000000ff
        /*080c*/ 	.word	0x00000060
        /*0810*/ 	.short	0x0106
        /*0812*/ 	.byte	0x04
	.zero		1


	//   ....[45]....
        /*0814*/ 	.word	0x00002e70
        /*0818*/ 	.word	0x00000000
        /*081c*/ 	.word	0x00000060
        /*0820*/ 	.short	0x010a
        /*0822*/ 	.byte	0xff
	.zero		1


	//   ....[46]....
        /*0824*/ 	.word	0x000030b0
        /*0828*/ 	.word	0x000000ff
        /*082c*/ 	.word	0x00000008
        /*0830*/ 	.short	0x010a
        /*0832*/ 	.byte	0x04
	.zero		1


	//   ....[47]....
        /*0834*/ 	.word	0x000030d0
        /*0838*/ 	.word	0x000000ff
        /*083c*/ 	.word	0x00000008
        /*0840*/ 	.short	0x010a
        /*0842*/ 	.byte	0x04
	.zero		1


	//   ....[48]....
        /*0844*/ 	.word	0x00003260
        /*0848*/ 	.word	0x000000ff
        /*084c*/ 	.word	0x00000008
        /*0850*/ 	.short	0x010a
        /*0852*/ 	.byte	0x04
	.zero		1


	//   ....[49]....
        /*0854*/ 	.word	0x00003280
        /*0858*/ 	.word	0x000000ff
        /*085c*/ 	.word	0x00000008
        /*0860*/ 	.short	0x010a
        /*0862*/ 	.byte	0x04
	.zero		1


	//   ....[50]....
        /*0864*/ 	.word	0x00003340
        /*0868*/ 	.word	0x000000ff
        /*086c*/ 	.word	0x00000000
        /*0870*/ 	.short	0x0101
        /*0872*/ 	.byte	0x05
	.zero		1


	//   ....[51]....
        /*0874*/ 	.word	0x00003700
        /*0878*/ 	.word	0x00000000
        /*087c*/ 	.word	0x00000050
        /*0880*/ 	.short	0x010a
        /*0882*/ 	.byte	0xff
	.zero		1


	//   ....[52]....
        /*0884*/ 	.word	0x000037c0
        /*0888*/ 	.word	0x00000000
        /*088c*/ 	.word	0x00000000
        /*0890*/ 	.short	0x0101
        /*0892*/ 	.byte	0xff
	.zero		1


	//   ....[53]....
        /*0894*/ 	.word	0x00003870
        /*0898*/ 	.word	0x000000ff
        /*089c*/ 	.word	0x00000000
        /*08a0*/ 	.short	0x010a
        /*08a2*/ 	.byte	0x05
	.zero		1


	//   ....[54]....
        /*08a4*/ 	.word	0x00003880
        /*08a8*/ 	.word	0x000000ff
        /*08ac*/ 	.word	0x00000080
        /*08b0*/ 	.short	0x010a
        /*08b2*/ 	.byte	0x13
	.zero		1


	//   ....[55]....
        /*08b4*/ 	.word	0x00003930
        /*08b8*/ 	.word	0x000000ff
        /*08bc*/ 	.word	0x00000000
        /*08c0*/ 	.short	0x010a
        /*08c2*/ 	.byte	0x1a
	.zero		1


	//   ....[56]....
        /*08c4*/ 	.word	0x00003a60
        /*08c8*/ 	.word	0x000000ff
        /*08cc*/ 	.word	0x00000000
        /*08d0*/ 	.short	0x010a
        /*08d2*/ 	.byte	0x1b
	.zero		1


	//   ....[57]....
        /*08d4*/ 	.word	0x00003eb0
        /*08d8*/ 	.word	0x000000ff
        /*08dc*/ 	.word	0x00000000
        /*08e0*/ 	.short	0x010a
        /*08e2*/ 	.byte	0x05
	.zero		1


	//   ....[58]....
        /*08e4*/ 	.word	0x00003f50
        /*08e8*/ 	.word	0x00000000
        /*08ec*/ 	.word	0x00000000
        /*08f0*/ 	.short	0x010a
        /*08f2*/ 	.byte	0xff
	.zero		1


	//   ....[59]....
        /*08f4*/ 	.word	0x00003f90
        /*08f8*/ 	.word	0x00000000
        /*08fc*/ 	.word	0x00000000
        /*0900*/ 	.short	0x010a
        /*0902*/ 	.byte	0xff
	.zero		1


	//   ....[60]....
        /*0904*/ 	.word	0x00004000
        /*0908*/ 	.word	0x000000ff
        /*090c*/ 	.word	0x00000000
        /*0910*/ 	.short	0x0101
        /*0912*/ 	.byte	0x05
	.zero		1


	//   ....[61]....
        /*0914*/ 	.word	0x00004040
        /*0918*/ 	.word	0x000000ff
        /*091c*/ 	.word	0x000000b0
        /*0920*/ 	.short	0x010a
        /*0922*/ 	.byte	0x09
	.zero		1


	//   ....[62]....
        /*0924*/ 	.word	0x000040a0
        /*0928*/ 	.word	0x000000ff
        /*092c*/ 	.word	0x00000000
        /*0930*/ 	.short	0x0101
        /*0932*/ 	.byte	0x05
	.zero		1


	//   ....[63]....
        /*0934*/ 	.word	0x00004520
        /*0938*/ 	.word	0x00000003
        /*093c*/ 	.word	0x00000050
        /*0940*/ 	.short	0x010a
        /*0942*/ 	.byte	0xff
	.zero		1


	//   ....[64]....
        /*0944*/ 	.word	0x00004690
        /*0948*/ 	.word	0x00000000
        /*094c*/ 	.word	0x00000000
        /*0950*/ 	.short	0x0101
        /*0952*/ 	.byte	0xff
	.zero		1


	//   ....[65]....
        /*0954*/ 	.word	0x00004b00
        /*0958*/ 	.word	0x000000ff
        /*095c*/ 	.word	0x00000048
        /*0960*/ 	.short	0x010a
        /*0962*/ 	.byte	0x1f
	.zero		1


	//   ....[66]....
        /*0964*/ 	.word	0x00004cd0
        /*0968*/ 	.word	0x000000ff
        /*096c*/ 	.word	0x00000038
        /*0970*/ 	.short	0x010a
        /*0972*/ 	.byte	0x1f
	.zero		1


	//   ....[67]....
        /*0974*/ 	.word	0x000051a0
        /*0978*/ 	.word	0x000000ff
        /*097c*/ 	.word	0x00000030
        /*0980*/ 	.short	0x010b
        /*0982*/ 	.byte	0x1f
	.zero		1


	//   ....[68]....
        /*0984*/ 	.word	0x000051b0
        /*0988*/ 	.word	0x000000ff
        /*098c*/ 	.word	0x00000000
        /*0990*/ 	.short	0x0101
        /*0992*/ 	.byte	0x27
	.zero		1


	//   ....[69]....
        /*0994*/ 	.word	0x000051f0
        /*0998*/ 	.word	0x00000000
        /*099c*/ 	.word	0x00000038
        /*09a0*/ 	.short	0x010a
        /*09a2*/ 	.byte	0xff
	.zero		1


	//   ....[70]....
        /*09a4*/ 	.word	0x000054a0
        /*09a8*/ 	.word	0x000000ff
        /*09ac*/ 	.word	0x00000050
        /*09b0*/ 	.short	0x010a
        /*09b2*/ 	.byte	0x04
	.zero		1


	//   ....[71]....
        /*09b4*/ 	.word	0x000055a0
        /*09b8*/ 	.word	0x000000ff
        /*09bc*/ 	.word	0x00000000
        /*09c0*/ 	.short	0x0101
        /*09c2*/ 	.byte	0x04
	.zero		1


	//   ....[72]....
        /*09c4*/ 	.word	0x000060e0
        /*09c8*/ 	.word	0x000000ff
        /*09cc*/ 	.word	0x00000030
        /*09d0*/ 	.short	0x010a
        /*09d2*/ 	.byte	0x08
	.zero		1


	//   ....[73]....
        /*09d4*/ 	.word	0x00006120
        /*09d8*/ 	.word	0x000000ff
        /*09dc*/ 	.word	0x00000070
        /*09e0*/ 	.short	0x010a
        /*09e2*/ 	.byte	0x04
	.zero		1


	//   ....[74]....
        /*09e4*/ 	.word	0x00006230
        /*09e8*/ 	.word	0x000000ff
        /*09ec*/ 	.word	0x00000030
        /*09f0*/ 	.short	0x010a
        /*09f2*/ 	.byte	0x04
	.zero		1


	//   ....[75]....
        /*09f4*/ 	.word	0x000065d0
        /*09f8*/ 	.word	0x000000ff
        /*09fc*/ 	.word	0x00000000
        /*0a00*/ 	.short	0x0101
        /*0a02*/ 	.byte	0x04
	.zero		1


	//   ....[76]....
        /*0a04*/ 	.word	0x000066a0
        /*0a08*/ 	.word	0x000000ff
        /*0a0c*/ 	.word	0x00000070
        /*0a10*/ 	.short	0x010a
        /*0a12*/ 	.byte	0x04
	.zero		1


	//   ....[77]....
        /*0a14*/ 	.word	0x00009ad0
        /*0a18*/ 	.word	0x000000ff
        /*0a1c*/ 	.word	0x00000000
        /*0a20*/ 	.short	0x0101
        /*0a22*/ 	.byte	0x05
	.zero		1


	//   ....[78]....
        /*0a24*/ 	.word	0x0000b2c0
        /*0a28*/ 	.word	0x00000003
        /*0a2c*/ 	.word	0x000000a0
        /*0a30*/ 	.short	0x010a
        /*0a32*/ 	.byte	0xff
	.zero		1


	//   ....[79]....
        /*0a34*/ 	.word	0x0000b320
        /*0a38*/ 	.word	0x00000000
        /*0a3c*/ 	.word	0x00000018
        /*0a40*/ 	.short	0x010a
        /*0a42*/ 	.byte	0xff
	.zero		1


	//   ....[80]....
        /*0a44*/ 	.word	0x0000b380
        /*0a48*/ 	.word	0x00000000
        /*0a4c*/ 	.word	0x00000018
        /*0a50*/ 	.short	0x010a
        /*0a52*/ 	.byte	0xff
	.zero		1


	//   ....[81]....
        /*0a54*/ 	.word	0x0000b3d0
        /*0a58*/ 	.word	0x00000003
        /*0a5c*/ 	.word	0x00000050
        /*0a60*/ 	.short	0x010a
        /*0a62*/ 	.byte	0xff
	.zero		1


	//   ....[82]....
        /*0a64*/ 	.word	0x0000b430
        /*0a68*/ 	.word	0x00000000
        /*0a6c*/ 	.word	0x00000000
        /*0a70*/ 	.short	0x010a
        /*0a72*/ 	.byte	0xff
	.zero		1


	//   ....[83]....
        /*0a74*/ 	.word	0x0000b490
        /*0a78*/ 	.word	0x00000000
        /*0a7c*/ 	.word	0x00000000
        /*0a80*/ 	.short	0x010a
        /*0a82*/ 	.byte	0xff
	.zero		1


	//   ....[84]....
        /*0a84*/ 	.word	0x0000b4e0
        /*0a88*/ 	.word	0x00000002
        /*0a8c*/ 	.word	0x00000090
        /*0a90*/ 	.short	0x010a
        /*0a92*/ 	.byte	0xff
	.zero		1


	//   ....[85]....
        /*0a94*/ 	.word	0x0000b540
        /*0a98*/ 	.word	0x00000002
        /*0a9c*/ 	.word	0x00000060
        /*0aa0*/ 	.short	0x010a
        /*0aa2*/ 	.byte	0xff
	.zero		1


	//   ....[86]....
        /*0aa4*/ 	.word	0x0000b590
        /*0aa8*/ 	.word	0x00000002
        /*0aac*/ 	.word	0x00000050
        /*0ab0*/ 	.short	0x010a
        /*0ab2*/ 	.byte	0xff
	.zero		1


	//   ....[87]....
        /*0ab4*/ 	.word	0x0000b5f0
        /*0ab8*/ 	.word	0x00000000
        /*0abc*/ 	.word	0x00000060
        /*0ac0*/ 	.short	0x010a
        /*0ac2*/ 	.byte	0xff
	.zero		1


	//   ....[88]....
        /*0ac4*/ 	.word	0x0000b650
        /*0ac8*/ 	.word	0x00000000
        /*0acc*/ 	.word	0x00000008
        /*0ad0*/ 	.short	0x010a
        /*0ad2*/ 	.byte	0xff
	.zero		1


	//   ....[89]....
        /*0ad4*/ 	.word	0x0000b740
        /*0ad8*/ 	.word	0x00000000
        /*0adc*/ 	.word	0x00000008
        /*0ae0*/ 	.short	0x010a
        /*0ae2*/ 	.byte	0xff
	.zero		1


	//   ....[90]....
        /*0ae4*/ 	.word	0x0000b790
        /*0ae8*/ 	.word	0x00000000
        /*0aec*/ 	.word	0x00000050
        /*0af0*/ 	.short	0x010a
        /*0af2*/ 	.byte	0xff
	.zero		1


	//   ....[91]....
        /*0af4*/ 	.word	0x0000b7f0
        /*0af8*/ 	.word	0x00000000
        /*0afc*/ 	.word	0x00000080
        /*0b00*/ 	.short	0x010a
        /*0b02*/ 	.byte	0xff
	.zero		1


	//   ....[92]....
        /*0b04*/ 	.word	0x0000b850
        /*0b08*/ 	.word	0x00000000
        /*0b0c*/ 	.word	0x00000000
        /*0b10*/ 	.short	0x010a
        /*0b12*/ 	.byte	0xff
	.zero		1


	//   ....[93]....
        /*0b14*/ 	.word	0x0000b8b0
        /*0b18*/ 	.word	0x00000000
        /*0b1c*/ 	.word	0x00000000
        /*0b20*/ 	.short	0x010a
        /*0b22*/ 	.byte	0xff
	.zero		1


	//   ....[94]....
        /*0b24*/ 	.word	0x0000b910
        /*0b28*/ 	.word	0x00000000
        /*0b2c*/ 	.word	0x000000b0
        /*0b30*/ 	.short	0x010a
        /*0b32*/ 	.byte	0xff
	.zero		1


	//   ....[95]....
        /*0b34*/ 	.word	0x0000b960
        /*0b38*/ 	.word	0x00000003
        /*0b3c*/ 	.word	0x00000050
        /*0b40*/ 	.short	0x010a
        /*0b42*/ 	.byte	0xff
	.zero		1


	//   ....[96]....
        /*0b44*/ 	.word	0x0000b9c0
        /*0b48*/ 	.word	0x00000000
        /*0b4c*/ 	.word	0x00000048
        /*0b50*/ 	.short	0x010a
        /*0b52*/ 	.byte	0xff
	.zero		1


	//   ....[97]....
        /*0b54*/ 	.word	0x0000ba20
        /*0b58*/ 	.word	0x00000003
        /*0b5c*/ 	.word	0x00000038
        /*0b60*/ 	.short	0x010a
        /*0b62*/ 	.byte	0xff
	.zero		1


	//   ....[98]....
        /*0b64*/ 	.word	0x0000ba80
        /*0b68*/ 	.word	0x00000000
        /*0b6c*/ 	.word	0x00000050
        /*0b70*/ 	.short	0x010a
        /*0b72*/ 	.byte	0xff
	.zero		1


	//   ....[99]....
        /*0b74*/ 	.word	0x0000bb00
        /*0b78*/ 	.word	0x00000003
        /*0b7c*/ 	.word	0x00000030
        /*0b80*/ 	.short	0x010a
        /*0b82*/ 	.byte	0xff
	.zero		1


	//   ....[100]....
        /*0b84*/ 	.word	0x0000bb80
        /*0b88*/ 	.word	0x00000003
        /*0b8c*/ 	.word	0x00000070
        /*0b90*/ 	.short	0x010a
        /*0b92*/ 	.byte	0xff
	.zero		1


	//----- nvinfo : EIATTR_NUM_MBARRIERS
	.align		4
.L_46:
        /*0b94*/ 	.byte	0x03, 0x38
        /*0b96*/ 	.short	0x0017


	//----- nvinfo : EIATTR_EXIT_INSTR_OFFSETS
	.align		4
        /*0b98*/ 	.byte	0x04, 0x1c
        /*0b9a*/ 	.short	(.L_48 - .L_47)


	//   ....[0]....
.L_47:
        /*0b9c*/ 	.word	0x00002950


	//   ....[1]....
        /*0ba0*/ 	.word	0x00002e40


	//   ....[2]....
        /*0ba4*/ 	.word	0x00002ea0


	//   ....[3]....
        /*0ba8*/ 	.word	0x000042c0


	//   ....[4]....
        /*0bac*/ 	.word	0x00005220


	//   ....[5]....
        /*0bb0*/ 	.word	0x00005260


	//   ....[6]....
        /*0bb4*/ 	.word	0x0000b2b0


	//----- nvinfo : EIATTR_MAX_THREADS
	.align		4
.L_48:
        /*0bb8*/ 	.byte	0x04, 0x05
        /*0bba*/ 	.short	(.L_50 - .L_49)
.L_49:
        /*0bbc*/ 	.word	0x00000100
        /*0bc0*/ 	.word	0x00000001
        /*0bc4*/ 	.word	0x00000001


	//----- nvinfo : EIATTR_CRS_STACK_SIZE
	.align		4
.L_50:
        /*0bc8*/ 	.byte	0x04, 0x1e
        /*0bca*/ 	.short	(.L_52 - .L_51)
.L_51:
        /*0bcc*/ 	.word	0x00000000


	//----- nvinfo : EIATTR_CBANK_PARAM_SIZE
	.align		4
.L_52:
        /*0bd0*/ 	.byte	0x03, 0x19
        /*0bd2*/ 	.short	0x0800


	//----- nvinfo : EIATTR_PARAM_CBANK
	.align		4
        /*0bd4*/ 	.byte	0x04, 0x0a
        /*0bd6*/ 	.short	(.L_54 - .L_53)
	.align		4
.L_53:
        /*0bd8*/ 	.word	index@(.nv.constant0._ZN7cutlass13device_kernelINS_4gemm6kernel13GemmUniversalIN4cute5tupleIJiiiiEEENS1_10collective13CollectiveMmaINS1_35MainloopSm100TmaUmmaWarpSpecializedILi3ELi2ELi2ENS5_IJNS4_1CILi2EEENSA_ILi1EEESC_EEEEENS5_IJNSA_ILi256EEENSA_ILi176EEESF_EEENS_12float_e4m3_tENS5_IJlSC_lEEESI_SJ_NS4_8TiledMMAINS4_8MMA_AtomIJNS4_10MMA_TraitsINS4_25SM100_MMA_F8F6F4_2x1SM_SSEJSI_SI_fSF_SG_NS4_17integral_constantINS4_4UMMA5MajorELSQ_0EEESR_NSO_INSP_7ScaleInELSS_0EEEST_EEEEEENS4_6LayoutINS5_IJSC_SC_SC_EEENS5_IJNSA_ILi0EEESY_SY_EEEEENS5_IJNS4_10UnderscoreES11_S11_EEEEENS4_18SM100_TMA_2SM_LOADENS4_14ComposedLayoutINS4_7SwizzleILi3ELi4ELi3EEENS4_18smem_ptr_flag_bitsILi8EEENSW_INS5_IJNSA_ILi8EEENSA_ILi128EEEEEENS5_IJS1B_SC_EEEEEEEvNS4_8identityES14_S1F_vS1G_EENS_8epilogue10collective18CollectiveEpilogueINS1I_23Sm100TmaWarpSpecializedILi1ELi1ELi176ELb0ELb0EEEJNS5_IJS1B_SG_SF_EEENS5_IJNSW_IS1B_SC_EENSW_ISG_SC_EEEEESI_SJ_SI_SJ_NS1I_6fusion15FusionCallbacksIS1M_NS1R_17LinearCombinationISI_fSI_fLNS_15FloatRoundStyleE2EEES1N_S1Q_JEEENS4_5SM1004TMEM4LOAD26SM100_TMEM_LOAD_32dp32b16xENS4_13SM90_TMA_LOADENS15_INS16_ILi0ELi4ELi3EEES19_NSW_INS5_IJS1A_NSA_ILi16EEEEEENS5_IJS23_SC_EEEEEEENS4_39AutoVectorizingCopyWithAssumedAlignmentILi128EEENS4_14SM90_TMA_STOREES27_S29_S29_EEEvvEEEEvNT_6ParamsE)
        /*0bdc*/ 	.short	0x0380
        /*0bde*/ 	.short	0x0800


	//----- nvinfo : EIATTR_SW_WAR
	.align		4
.L_54:
        /*0be0*/ 	.byte	0x04, 0x36
        /*0be2*/ 	.short	(.L_56 - .L_55)
.L_55:
        /*0be4*/ 	.word	0x00000008
.L_56:


//--------------------- .nv.callgraph             --------------------------
	.section	.nv.callgraph,"",@"SHT_CUDA_CALLGRAPH"
	.align	4
	.sectionentsize	8
	.align		4
        /*0000*/ 	.word	0x00000000
	.align		4
        /*0004*/ 	.word	0xffffffff
	.align		4
        /*0008*/ 	.word	index@(_ZN7cutlass13device_kernelINS_4gemm6kernel13GemmUniversalIN4cute5tupleIJiiiiEEENS1_10collective13CollectiveMmaINS1_35MainloopSm100TmaUmmaWarpSpecializedILi3ELi2ELi2ENS5_IJNS4_1CILi2EEENSA_ILi1EEESC_EEEEENS5_IJNSA_ILi256EEENSA_ILi176EEESF_EEENS_12float_e4m3_tENS5_IJlSC_lEEESI_SJ_NS4_8TiledMMAINS4_8MMA_AtomIJNS4_10MMA_TraitsINS4_25SM100_MMA_F8F6F4_2x1SM_SSEJSI_SI_fSF_SG_NS4_17integral_constantINS4_4UMMA5MajorELSQ_0EEESR_NSO_INSP_7ScaleInELSS_0EEEST_EEEEEENS4_6LayoutINS5_IJSC_SC_SC_EEENS5_IJNSA_ILi0EEESY_SY_EEEEENS5_IJNS4_10UnderscoreES11_S11_EEEEENS4_18SM100_TMA_2SM_LOADENS4_14ComposedLayoutINS4_7SwizzleILi3ELi4ELi3EEENS4_18smem_ptr_flag_bitsILi8EEENSW_INS5_IJNSA_ILi8EEENSA_ILi128EEEEEENS5_IJS1B_SC_EEEEEEEvNS4_8identityES14_S1F_vS1G_EENS_8epilogue10collective18CollectiveEpilogueINS1I_23Sm100TmaWarpSpecializedILi1ELi1ELi176ELb0ELb0EEEJNS5_IJS1B_SG_SF_EEENS5_IJNSW_IS1B_SC_EENSW_ISG_SC_EEEEESI_SJ_SI_SJ_NS1I_6fusion15FusionCallbacksIS1M_NS1R_17LinearCombinationISI_fSI_fLNS_15FloatRoundStyleE2EEES1N_S1Q_JEEENS4_5SM1004TMEM4LOAD26SM100_TMEM_LOAD_32dp32b16xENS4_13SM90_TMA_LOADENS15_INS16_ILi0ELi4ELi3EEES19_NSW_INS5_IJS1A_NSA_ILi16EEEEEENS5_IJS23_SC_EEEEEEENS4_39AutoVectorizingCopyWithAssumedAlignmentILi128EEENS4_14SM90_TMA_STOREES27_S29_S29_EEEvvEEEEvNT_6ParamsE)
	.align		4
        /*000c*/ 	.word	index@(__assertfail)
	.align		4
        /*0010*/ 	.word	0x00000000
	.align		4
        /*0014*/ 	.word	0xfffffffe
	.align		4
        /*0018*/ 	.word	0x00000000
	.align		4
        /*001c*/ 	.word	0xfffffffd
	.align		4
        /*0020*/ 	.word	0x00000000
	.align		4
        /*0024*/ 	.word	0xfffffffc


//--------------------- .nv.constant4             --------------------------
	.section	.nv.constant4,"a",@progbits
	.align	8
	.align		8
.nv.constant4:
        /*0000*/ 	.dword	__assertfail
	.align		8
        /*0008*/ 	.dword	__unnamed_1
	.align		8
        /*0010*/ 	.dword	_ZN40_INTERNAL_bb1a6d85_4_k_cu_469218e0_327384cuda3std3__45__cpo5beginE
	.align		8
        /*0018*/ 	.dword	_ZN40_INTERNAL_bb1a6d85_4_k_cu_469218e0_327384cuda3std3__45__cpo3endE
	.align		8
        /*0020*/ 	.dword	_ZN40_INTERNAL_bb1a6d85_4_k_cu_469218e0_327384cuda3std3__45__cpo6cbeginE
	.align		8
        /*0028*/ 	.dword	_ZN40_INTERNAL_bb1a6d85_4_k_cu_469218e0_327384cuda3std3__45__cpo4cendE
	.align		8
        /*0030*/ 	.dword	_ZN40_INTERNAL_bb1a6d85_4_k_cu_469218e0_327384cuda3std3__442_GLOBAL__N__bb1a6d85_4_k_cu_469218e0_327386ignoreE
	.align		8
        /*0038*/ 	.dword	_ZN40_INTERNAL_bb1a6d85_4_k_cu_469218e0_327384cuda3std3__419piecewise_constructE
	.align		8
        /*0040*/ 	.dword	_ZN40_INTERNAL_bb1a6d85_4_k_cu_469218e0_327384cuda3std3__48in_placeE
	.align		8
        /*0048*/ 	.dword	_ZN40_INTERNAL_bb1a6d85_4_k_cu_469218e0_327384cuda3std6ranges3__45__cpo4swapE
	.align		8
        /*0050*/ 	.dword	_ZN40_INTERNAL_bb1a6d85_4_k_cu_469218e0_327384cuda3std6ranges3__45__cpo9iter_moveE
	.align		8
        /*0058*/ 	.dword	_ZN40_INTERNAL_bb1a6d85_4_k_cu_469218e0_327384cute7productE
	.align		8
        /*0060*/ 	.dword	_ZN40_INTERNAL_bb1a6d85_4_k_cu_469218e0_327384cute1_E
	.align		8
        /*0068*/ 	.dword	$str$25
	.align		8
        /*0070*/ 	.dword	$str$26


//--------------------- .text._ZN7cutlass13device_kernelINS_4gemm6kernel13GemmUniversalIN4cute5tupleIJiiiiEEENS1_10collective13CollectiveMmaINS1_35MainloopSm100TmaUmmaWarpSpecializedILi3ELi2ELi2ENS5_IJNS4_1CILi2EEENSA_ILi1EEESC_EEEEENS5_IJNSA_ILi256EEENSA_ILi176EEESF_EEENS_12float_e4m3_tENS5_IJlSC_lEEESI_SJ_NS4_8TiledMMAINS4_8MMA_AtomIJNS4_10MMA_TraitsINS4_25SM100_MMA_F8F6F4_2x1SM_SSEJSI_SI_fSF_SG_NS4_17integral_constantINS4_4UMMA5MajorELSQ_0EEESR_NSO_INSP_7ScaleInELSS_0EEEST_EEEEEENS4_6LayoutINS5_IJSC_SC_SC_EEENS5_IJNSA_ILi0EEESY_SY_EEEEENS5_IJNS4_10UnderscoreES11_S11_EEEEENS4_18SM100_TMA_2SM_LOADENS4_14ComposedLayoutINS4_7SwizzleILi3ELi4ELi3EEENS4_18smem_ptr_flag_bitsILi8EEENSW_INS5_IJNSA_ILi8EEENSA_ILi128EEEEEENS5_IJS1B_SC_EEEEEEEvNS4_8identityES14_S1F_vS1G_EENS_8epilogue10collective18CollectiveEpilogueINS1I_23Sm100TmaWarpSpecializedILi1ELi1ELi176ELb0ELb0EEEJNS5_IJS1B_SG_SF_EEENS5_IJNSW_IS1B_SC_EENSW_ISG_SC_EEEEESI_SJ_SI_SJ_NS1I_6fusion15FusionCallbacksIS1M_NS1R_17LinearCombinationISI_fSI_fLNS_15FloatRoundStyleE2EEES1N_S1Q_JEEENS4_5SM1004TMEM4LOAD26SM100_TMEM_LOAD_32dp32b16xENS4_13SM90_TMA_LOADENS15_INS16_ILi0ELi4ELi3EEES19_NSW_INS5_IJS1A_NSA_ILi16EEEEEENS5_IJS23_SC_EEEEEEENS4_39AutoVectorizingCopyWithAssumedAlignmentILi128EEENS4_14SM90_TMA_STOREES27_S29_S29_EEEvvEEEEvNT_6ParamsE --------------------------
	.section	.text._ZN7cutlass13device_kernelINS_4gemm6kernel13GemmUniversalIN4cute5tupleIJiiiiEEENS1_10collective13CollectiveMmaINS1_35MainloopSm100TmaUmmaWarpSpecializedILi3ELi2ELi2ENS5_IJNS4_1CILi2EEENSA_ILi1EEESC_EEEEENS5_IJNSA_ILi256EEENSA_ILi176EEESF_EEENS_12float_e4m3_tENS5_IJlSC_lEEESI_SJ_NS4_8TiledMMAINS4_8MMA_AtomIJNS4_10MMA_TraitsINS4_25SM100_MMA_F8F6F4_2x1SM_SSEJSI_SI_fSF_SG_NS4_17integral_constantINS4_4UMMA5MajorELSQ_0EEESR_NSO_INSP_7ScaleInELSS_0EEEST_EEEEEENS4_6LayoutINS5_IJSC_SC_SC_EEENS5_IJNSA_ILi0EEESY_SY_EEEEENS5_IJNS4_10UnderscoreES11_S11_EEEEENS4_18SM100_TMA_2SM_LOADENS4_14ComposedLayoutINS4_7SwizzleILi3ELi4ELi3EEENS4_18smem_ptr_flag_bitsILi8EEENSW_INS5_IJNSA_ILi8EEENSA_ILi128EEEEEENS5_IJS1B_SC_EEEEEEEvNS4_8identityES14_S1F_vS1G_EENS_8epilogue10collective18CollectiveEpilogueINS1I_23Sm100TmaWarpSpecializedILi1ELi1ELi176ELb0ELb0EEEJNS5_IJS1B_SG_SF_EEENS5_IJNSW_IS1B_SC_EENSW_ISG_SC_EEEEESI_SJ_SI_SJ_NS1I_6fusion15FusionCallbacksIS1M_NS1R_17LinearCombinationISI_fSI_fLNS_15FloatRoundStyleE2EEES1N_S1Q_JEEENS4_5SM1004TMEM4LOAD26SM100_TMEM_LOAD_32dp32b16xENS4_13SM90_TMA_LOADENS15_INS16_ILi0ELi4ELi3EEES19_NSW_INS5_IJS1A_NSA_ILi16EEEEEENS5_IJS23_SC_EEEEEEENS4_39AutoVectorizingCopyWithAssumedAlignmentILi128EEENS4_14SM90_TMA_STOREES27_S29_S29_EEEvvEEEEvNT_6ParamsE,"ax",@progbits
	.align	128
.text._ZN7cutlass13device_kernelINS_4gemm6kernel13GemmUniversalIN4cute5tupleIJiiiiEEENS1_10collective13CollectiveMmaINS1_35MainloopSm100TmaUmmaWarpSpecializedILi3ELi2ELi2ENS5_IJNS4_1CILi2EEENSA_ILi1EEESC_EEEEENS5_IJNSA_ILi256EEENSA_ILi176EEESF_EEENS_12float_e4m3_tENS5_IJlSC_lEEESI_SJ_NS4_8TiledMMAINS4_8MMA_AtomIJNS4_10MMA_TraitsINS4_25SM100_MMA_F8F6F4_2x1SM_SSEJSI_SI_fSF_SG_NS4_17integral_constantINS4_4UMMA5MajorELSQ_0EEESR_NSO_INSP_7ScaleInELSS_0EEEST_EEEEEENS4_6LayoutINS5_IJSC_SC_SC_EEENS5_IJNSA_ILi0EEESY_SY_EEEEENS5_IJNS4_10UnderscoreES11_S11_EEEEENS4_18SM100_TMA_2SM_LOADENS4_14ComposedLayoutINS4_7SwizzleILi3ELi4ELi3EEENS4_18smem_ptr_flag_bitsILi8EEENSW_INS5_IJNSA_ILi8EEENSA_ILi128EEEEEENS5_IJS1B_SC_EEEEEEEvNS4_8identityES14_S1F_vS1G_EENS_8epilogue10collective18CollectiveEpilogueINS1I_23Sm100TmaWarpSpecializedILi1ELi1ELi176ELb0ELb0EEEJNS5_IJS1B_SG_SF_EEENS5_IJNSW_IS1B_SC_EENSW_ISG_SC_EEEEESI_SJ_SI_SJ_NS1I_6fusion15FusionCallbacksIS1M_NS1R_17LinearCombinationISI_fSI_fLNS_15FloatRoundStyleE2EEES1N_S1Q_JEEENS4_5SM1004TMEM4LOAD26SM100_TMEM_LOAD_32dp32b16xENS4_13SM90_TMA_LOADENS15_INS16_ILi0ELi4ELi3EEES19_NSW_INS5_IJS1A_NSA_ILi16EEEEEENS5_IJS23_SC_EEEEEEENS4_39AutoVectorizingCopyWithAssumedAlignmentILi128EEENS4_14SM90_TMA_STOREES27_S29_S29_EEEvvEEEEvNT_6ParamsE:
        .type           _ZN7cutlass13device_kernelINS_4gemm6kernel13GemmUniversalIN4cute5tupleIJiiiiEEENS1_10collective13CollectiveMmaINS1_35MainloopSm100TmaUmmaWarpSpecializedILi3ELi2ELi2ENS5_IJNS4_1CILi2EEENSA_ILi1EEESC_EEEEENS5_IJNSA_ILi256EEENSA_ILi176EEESF_EEENS_12float_e4m3_tENS5_IJlSC_lEEESI_SJ_NS4_8TiledMMAINS4_8MMA_AtomIJNS4_10MMA_TraitsINS4_25SM100_MMA_F8F6F4_2x1SM_SSEJSI_SI_fSF_SG_NS4_17integral_constantINS4_4UMMA5MajorELSQ_0EEESR_NSO_INSP_7ScaleInELSS_0EEEST_EEEEEENS4_6LayoutINS5_IJSC_SC_SC_EEENS5_IJNSA_ILi0EEESY_SY_EEEEENS5_IJNS4_10UnderscoreES11_S11_EEEEENS4_18SM100_TMA_2SM_LOADENS4_14ComposedLayoutINS4_7SwizzleILi3ELi4ELi3EEENS4_18smem_ptr_flag_bitsILi8EEENSW_INS5_IJNSA_ILi8EEENSA_ILi128EEEEEENS5_IJS1B_SC_EEEEEEEvNS4_8identityES14_S1F_vS1G_EENS_8epilogue10collective18CollectiveEpilogueINS1I_23Sm100TmaWarpSpecializedILi1ELi1ELi176ELb0ELb0EEEJNS5_IJS1B_SG_SF_EEENS5_IJNSW_IS1B_SC_EENSW_ISG_SC_EEEEESI_SJ_SI_SJ_NS1I_6fusion15FusionCallbacksIS1M_NS1R_17LinearCombinationISI_fSI_fLNS_15FloatRoundStyleE2EEES1N_S1Q_JEEENS4_5SM1004TMEM4LOAD26SM100_TMEM_LOAD_32dp32b16xENS4_13SM90_TMA_LOADENS15_INS16_ILi0ELi4ELi3EEES19_NSW_INS5_IJS1A_NSA_ILi16EEEEEENS5_IJS23_SC_EEEEEEENS4_39AutoVectorizingCopyWithAssumedAlignmentILi128EEENS4_14SM90_TMA_STOREES27_S29_S29_EEEvvEEEEvNT_6ParamsE,@function
        .size           _ZN7cutlass13device_kernelINS_4gemm6kernel13GemmUniversalIN4cute5tupleIJiiiiEEENS1_10collective13CollectiveMmaINS1_35MainloopSm100TmaUmmaWarpSpecializedILi3ELi2ELi2ENS5_IJNS4_1CILi2EEENSA_ILi1EEESC_EEEEENS5_IJNSA_ILi256EEENSA_ILi176EEESF_EEENS_12float_e4m3_tENS5_IJlSC_lEEESI_SJ_NS4_8TiledMMAINS4_8MMA_AtomIJNS4_10MMA_TraitsINS4_25SM100_MMA_F8F6F4_2x1SM_SSEJSI_SI_fSF_SG_NS4_17integral_constantINS4_4UMMA5MajorELSQ_0EEESR_NSO_INSP_7ScaleInELSS_0EEEST_EEEEEENS4_6LayoutINS5_IJSC_SC_SC_EEENS5_IJNSA_ILi0EEESY_SY_EEEEENS5_IJNS4_10UnderscoreES11_S11_EEEEENS4_18SM100_TMA_2SM_LOADENS4_14ComposedLayoutINS4_7SwizzleILi3ELi4ELi3EEENS4_18smem_ptr_flag_bitsILi8EEENSW_INS5_IJNSA_ILi8EEENSA_ILi128EEEEEENS5_IJS1B_SC_EEEEEEEvNS4_8identityES14_S1F_vS1G_EENS_8epilogue10collective18CollectiveEpilogueINS1I_23Sm100TmaWarpSpecializedILi1ELi1ELi176ELb0ELb0EEEJNS5_IJS1B_SG_SF_EEENS5_IJNSW_IS1B_SC_EENSW_ISG_SC_EEEEESI_SJ_SI_SJ_NS1I_6fusion15FusionCallbacksIS1M_NS1R_17LinearCombinationISI_fSI_fLNS_15FloatRoundStyleE2EEES1N_S1Q_JEEENS4_5SM1004TMEM4LOAD26SM100_TMEM_LOAD_32dp32b16xENS4_13SM90_TMA_LOADENS15_INS16_ILi0ELi4ELi3EEES19_NSW_INS5_IJS1A_NSA_ILi16EEEEEENS5_IJS23_SC_EEEEEEENS4_39AutoVectorizingCopyWithAssumedAlignmentILi128EEENS4_14SM90_TMA_STOREES27_S29_S29_EEEvvEEEEvNT_6ParamsE,(.L_x_149 - _ZN7cutlass13device_kernelINS_4gemm6kernel13GemmUniversalIN4cute5tupleIJiiiiEEENS1_10collective13CollectiveMmaINS1_35MainloopSm100TmaUmmaWarpSpecializedILi3ELi2ELi2ENS5_IJNS4_1CILi2EEENSA_ILi1EEESC_EEEEENS5_IJNSA_ILi256EEENSA_ILi176EEESF_EEENS_12float_e4m3_tENS5_IJlSC_lEEESI_SJ_NS4_8TiledMMAINS4_8MMA_AtomIJNS4_10MMA_TraitsINS4_25SM100_MMA_F8F6F4_2x1SM_SSEJSI_SI_fSF_SG_NS4_17integral_constantINS4_4UMMA5MajorELSQ_0EEESR_NSO_INSP_7ScaleInELSS_0EEEST_EEEEEENS4_6LayoutINS5_IJSC_SC_SC_EEENS5_IJNSA_ILi0EEESY_SY_EEEEENS5_IJNS4_10UnderscoreES11_S11_EEEEENS4_18SM100_TMA_2SM_LOADENS4_14ComposedLayoutINS4_7SwizzleILi3ELi4ELi3EEENS4_18smem_ptr_flag_bitsILi8EEENSW_INS5_IJNSA_ILi8EEENSA_ILi128EEEEEENS5_IJS1B_SC_EEEEEEEvNS4_8identityES14_S1F_vS1G_EENS_8epilogue10collective18CollectiveEpilogueINS1I_23Sm100TmaWarpSpecializedILi1ELi1ELi176ELb0ELb0EEEJNS5_IJS1B_SG_SF_EEENS5_IJNSW_IS1B_SC_EENSW_ISG_SC_EEEEESI_SJ_SI_SJ_NS1I_6fusion15FusionCallbacksIS1M_NS1R_17LinearCombinationISI_fSI_fLNS_15FloatRoundStyleE2EEES1N_S1Q_JEEENS4_5SM1004TMEM4LOAD26SM100_TMEM_LOAD_32dp32b16xENS4_13SM90_TMA_LOADENS15_INS16_ILi0ELi4ELi3EEES19_NSW_INS5_IJS1A_NSA_ILi16EEEEEENS5_IJS23_SC_EEEEEEENS4_39AutoVectorizingCopyWithAssumedAlignmentILi128EEENS4_14SM90_TMA_STOREES27_S29_S29_EEEvvEEEEvNT_6ParamsE)
        .other          _ZN7cutlass13device_kernelINS_4gemm6kernel13GemmUniversalIN4cute5tupleIJiiiiEEENS1_10collective13CollectiveMmaINS1_35MainloopSm100TmaUmmaWarpSpecializedILi3ELi2ELi2ENS5_IJNS4_1CILi2EEENSA_ILi1EEESC_EEEEENS5_IJNSA_ILi256EEENSA_ILi176EEESF_EEENS_12float_e4m3_tENS5_IJlSC_lEEESI_SJ_NS4_8TiledMMAINS4_8MMA_AtomIJNS4_10MMA_TraitsINS4_25SM100_MMA_F8F6F4_2x1SM_SSEJSI_SI_fSF_SG_NS4_17integral_constantINS4_4UMMA5MajorELSQ_0EEESR_NSO_INSP_7ScaleInELSS_0EEEST_EEEEEENS4_6LayoutINS5_IJSC_SC_SC_EEENS5_IJNSA_ILi0EEESY_SY_EEEEENS5_IJNS4_10UnderscoreES11_S11_EEEEENS4_18SM100_TMA_2SM_LOADENS4_14ComposedLayoutINS4_7SwizzleILi3ELi4ELi3EEENS4_18smem_ptr_flag_bitsILi8EEENSW_INS5_IJNSA_ILi8EEENSA_ILi128EEEEEENS5_IJS1B_SC_EEEEEEEvNS4_8identityES14_S1F_vS1G_EENS_8epilogue10collective18CollectiveEpilogueINS1I_23Sm100TmaWarpSpecializedILi1ELi1ELi176ELb0ELb0EEEJNS5_IJS1B_SG_SF_EEENS5_IJNSW_IS1B_SC_EENSW_ISG_SC_EEEEESI_SJ_SI_SJ_NS1I_6fusion15FusionCallbacksIS1M_NS1R_17LinearCombinationISI_fSI_fLNS_15FloatRoundStyleE2EEES1N_S1Q_JEEENS4_5SM1004TMEM4LOAD26SM100_TMEM_LOAD_32dp32b16xENS4_13SM90_TMA_LOADENS15_INS16_ILi0ELi4ELi3EEES19_NSW_INS5_IJS1A_NSA_ILi16EEEEEENS5_IJS23_SC_EEEEEEENS4_39AutoVectorizingCopyWithAssumedAlignmentILi128EEENS4_14SM90_TMA_STOREES27_S29_S29_EEEvvEEEEvNT_6ParamsE,@"STO_CUDA_ENTRY STV_DEFAULT"
_ZN7cutlass13device_kernelINS_4gemm6kernel13GemmUniversalIN4cute5tupleIJiiiiEEENS1_10collective13CollectiveMmaINS1_35MainloopSm100TmaUmmaWarpSpecializedILi3ELi2ELi2ENS5_IJNS4_1CILi2EEENSA_ILi1EEESC_EEEEENS5_IJNSA_ILi256EEENSA_ILi176EEESF_EEENS_12float_e4m3_tENS5_IJlSC_lEEESI_SJ_NS4_8TiledMMAINS4_8MMA_AtomIJNS4_10MMA_TraitsINS4_25SM100_MMA_F8F6F4_2x1SM_SSEJSI_SI_fSF_SG_NS4_17integral_constantINS4_4UMMA5MajorELSQ_0EEESR_NSO_INSP_7ScaleInELSS_0EEEST_EEEEEENS4_6LayoutINS5_IJSC_SC_SC_EEENS5_IJNSA_ILi0EEESY_SY_EEEEENS5_IJNS4_10UnderscoreES11_S11_EEEEENS4_18SM100_TMA_2SM_LOADENS4_14ComposedLayoutINS4_7SwizzleILi3ELi4ELi3EEENS4_18smem_ptr_flag_bitsILi8EEENSW_INS5_IJNSA_ILi8EEENSA_ILi128EEEEEENS5_IJS1B_SC_EEEEEEEvNS4_8identityES14_S1F_vS1G_EENS_8epilogue10collective18CollectiveEpilogueINS1I_23Sm100TmaWarpSpecializedILi1ELi1ELi176ELb0ELb0EEEJNS5_IJS1B_SG_SF_EEENS5_IJNSW_IS1B_SC_EENSW_ISG_SC_EEEEESI_SJ_SI_SJ_NS1I_6fusion15FusionCallbacksIS1M_NS1R_17LinearCombinationISI_fSI_fLNS_15FloatRoundStyleE2EEES1N_S1Q_JEEENS4_5SM1004TMEM4LOAD26SM100_TMEM_LOAD_32dp32b16xENS4_13SM90_TMA_LOADENS15_INS16_ILi0ELi4ELi3EEES19_NSW_INS5_IJS1A_NSA_ILi16EEEEEENS5_IJS23_SC_EEEEEEENS4_39AutoVectorizingCopyWithAssumedAlignmentILi128EEENS4_14SM90_TMA_STOREES27_S29_S29_EEEvvEEEEvNT_6ParamsE:
[----:B------:R-:W1:Y:S01]  /*0000*/  LDC R1, c[0x0][0x37c] ;  /* 0x0000df00ff017b82 */ /* 0x000e620000000800 */
[----:B------:R-:W2:Y:S01]  /*0010*/  S2R R3, SR_TID.X ;  /* 0x0000000000037919 */ /* 0x000ea20000002100 */
[----:B------:R-:W3:Y:S01]  /*0020*/  LDCU.64 UR6, c[0x0][0x890] ;  /* 0x00011200ff0677ac */ /* 0x000ee20008000a00 */
[----:B-1----:R-:W-:-:S05]  /*0030*/  VIADD R1, R1, 0xffffff28 ;  /* 0xffffff2801017836 */ /* 0x002fca0000000000 */
[----:B------:R-:W1:Y:S01]  /*0040*/  S2UR UR5, SR_CgaCtaId ;  /* 0x00000000000579c3 */ /* 0x000e620000008800 */
[----:B------:R-:W-:Y:S01]  /*0050*/  ELECT P1, URZ, PT ;  /* 0x0000000000ff782f */ /* 0x000fe20003820000 */
[----:B------:R-:W4:Y:S01]  /*0060*/  LDCU.64 UR60, c[0x0][0x358] ;  /* 0x00006b00ff3c77ac */ /* 0x000f220008000a00 */
[----:B---3--:R-:W-:-:S04]  /*0070*/  UISETP.NE.U32.AND UP0, UPT, UR6, URZ, UPT ;  /* 0x000000ff0600728c */ /* 0x008fc8000bf05070 */
[----:B------:R-:W-:Y:S02]  /*0080*/  UISETP.NE.AND.EX UP0, UPT, UR7, URZ, UPT, UP0 ;  /* 0x000000ff0700728c */ /* 0x000fe4000bf05300 */
[----:B-1----:R-:W-:Y:S02]  /*0090*/  ULOP3.LUT UR14, UR5, 0x1, URZ, 0xc0, !UPT ;  /* 0x00000001050e7892 */ /* 0x002fe4000f8ec0ff */
[----:B------:R-:W-:Y:S01]  /*00a0*/  ULOP3.LUT UR12, UR5, 0x1, URZ, 0x3c, !UPT ;  /* 0x00000001050c7892 */ /* 0x000fe2000f8e3cff */
[----:B--2---:R-:W-:-:S05]  /*00b0*/  SHF.R.U32.HI R2, RZ, 0x5, R3 ;  /* 0x00000005ff027819 */ /* 0x004fca0000011603 */
[----:B------:R-:W1:Y:S02]  /*00c0*/  SHFL.IDX PT, R0, R2, RZ, 0x1f ;  /* 0x00001fff02007589 */ /* 0x000e6400000e0000 */
[----:B-1----:R-:W-:Y:S02]  /*00d0*/  R2UR UR4, R0 ;  /* 0x00000000000472ca */ /* 0x002fe400000e0000 */
[----:B------:R-:W-:-:S05]  /*00e0*/  PRMT R0, RZ, 0x7610, R0 ;  /* 0x00007610ff007816 */ /* 0x000fca0000000000 */
[----:B------:R1:W-:Y:S01]  /*00f0*/  STL.S16 [R1+0x48], R0 ;  /* 0x0000480001007387 */ /* 0x0003e20000100600 */
[----:B----4-:R-:W-:Y:S07]  /*0100*/  BRA.U UP0, `(.L_x_0) ;  /* 0x0000000100347547 */ /* 0x010fee000b800000 */
[----:B------:R-:W2:Y:S02]  /*0110*/  LDCU.64 UR8, c[0x0][0x888] ;  /* 0x00011100ff0877ac */ /* 0x000ea40008000a00 */
[----:B--2---:R-:W-:-:S04]  /*0120*/  UISETP.NE.U32.AND UP0, UPT, UR8, URZ, UPT ;  /* 0x000000ff0800728c */ /* 0x004fc8000bf05070 */
[----:B------:R-:W-:-:S09]  /*0130*/  UISETP.NE.AND.EX UP0, UPT, UR9, URZ, UPT, UP0 ;  /* 0x000000ff0900728c */ /* 0x000fd2000bf05300 */
[----:B------:R-:W-:Y:S05]  /*0140*/  BRA.U !UP0, `(.L_x_1) ;  /* 0x0000000108187547 */ /* 0x000fea000b800000 */
[----:B------:R-:W1:Y:S02]  /*0150*/  LDC.64 R4, c[0x0][0x888] ;  /* 0x00022200ff047b82 */ /* 0x000e640000000a00 */
[----:B-1----:R-:W2:Y:S02]  /*0160*/  LDG.E R0, desc[UR60][R4.64] ;  /* 0x0000003c04007981 */ /* 0x002ea4000c1e1900 */
[----:B--2---:R-:W-:Y:S01]  /*0170*/  R2UR UR45, R0 ;  /* 0x00000000002d72ca */ /* 0x004fe200000e0000 */
[----:B------:R-:W-:-:S05]  /*0180*/  HFMA2 R0, -RZ, RZ, 0, 5.9604644775390625e-08 ;  /* 0x00000001ff007431 */ /* 0x000fca00000001ff */
[----:B------:R2:W-:Y:S01]  /*0190*/  STL.S16 [R1+0x48], R0 ;  /* 0x0000480001007387 */ /* 0x0005e20000100600 */
[----:B------:R-:W-:Y:S07]  /*01a0*/  BRA `(.L_x_0) ;  /* 0x00000000000c7947 */ /* 0x000fee0003800000 */
.L_x_1:
[----:B-1----:R-:W-:Y:S01]  /*01b0*/  HFMA2 R0, -RZ, RZ, 0, 5.9604644775390625e-08 ;  /* 0x00000001ff007431 */ /* 0x002fe200000001ff */
[----:B------:R-:W3:Y:S04]  /*01c0*/  LDCU UR45, c[0x0][0x880] ;  /* 0x00011000ff2d77ac */ /* 0x000ee80008000800 */
[----:B------:R4:W-:Y:S02]  /*01d0*/  STL.S16 [R1+0x48], R0 ;  /* 0x0000480001007387 */ /* 0x0009e40000100600 */
.L_x_0:
[----:B------:R-:W5:Y:S02]  /*01e0*/  LDCU.64 UR8, c[0x0][0x8b0] ;  /* 0x00011600ff0877ac */ /* 0x000f640008000a00 */
[----:B-----5:R-:W-:-:S04]  /*01f0*/  UISETP.NE.U32.AND UP0, UPT, UR8, URZ, UPT ;  /* 0x000000ff0800728c */ /* 0x020fc8000bf05070 */
[----:B------:R-:W-:-:S09]  /*0200*/  UISETP.NE.AND.EX UP0, UPT, UR9, URZ, UPT, UP0 ;  /* 0x000000ff0900728c */ /* 0x000fd2000bf05300 */
[----:B------:R-:W-:Y:S05]  /*0210*/  BRA.U UP0, `(.L_x_2) ;  /* 0x0000000100247547 */ /* 0x000fea000b800000 */
[----:B------:R-:W5:Y:S02]  /*0220*/  LDCU.64 UR8, c[0x0][0x8a8] ;  /* 0x00011500ff0877ac */ /* 0x000f640008000a00 */
[----:B-----5:R-:W-:-:S04]  /*0230*/  UISETP.NE.U32.AND UP0, UPT, UR8, URZ, UPT ;  /* 0x000000ff0800728c */ /* 0x020fc8000bf05070 */
[----:B------:R-:W-:-:S09]  /*0240*/  UISETP.NE.AND.EX UP0, UPT, UR9, URZ, UPT, UP0 ;  /* 0x000000ff0900728c */ /* 0x000fd2000bf05300 */
[----:B------:R-:W-:Y:S05]  /*0250*/  BRA.U !UP0, `(.L_x_3) ;  /* 0x0000000108107547 */ /* 0x000fea000b800000 */
[----:B------:R-:W1:Y:S02]  /*0260*/  LDC.64 R4, c[0x0][0x8a8] ;  /* 0x00022a00ff047b82 */ /* 0x000e640000000a00 */
[----:B-12-4-:R-:W2:Y:S02]  /*0270*/  LDG.E R0, desc[UR60][R4.64] ;  /* 0x0000003c04007981 */ /* 0x016ea4000c1e1900 */
[----:B--2---:R-:W-:Y:S01]  /*0280*/  R2UR UR37, R0 ;  /* 0x00000000002572ca */ /* 0x004fe200000e0000 */
[----:B------:R-:W-:-:S14]  /*0290*/  BRA `(.L_x_2) ;  /* 0x0000000000047947 */ /* 0x000fdc0003800000 */
.L_x_3:
[----:B------:R-:W1:Y:S02]  /*02a0*/  LDCU UR37, c[0x0][0x8a0] ;  /* 0x00011400ff2577ac */ /* 0x000e640008000800 */
.L_x_2:
[----:B-12-4-:R-:W-:Y:S01]  /*02b0*/  IMAD.U32 R0, RZ, RZ, UR4 ;  /* 0x00000004ff007e24 */ /* 0x016fe2000f8e00ff */
[----:B------:R-:W-:Y:S04]  /*02c0*/  BSSY.RECONVERGENT B0, `(.L_x_4) ;  /* 0x000000c000007945 */ /* 0x000fe80003800200 */
[C---:B------:R-:W-:Y:S02]  /*02d0*/  ISETP.NE.OR P2, PT, R0.reuse, 0x1, !P1 ;  /* 0x000000010000780c */ /* 0x040fe40004f45670 */
[----:B------:R-:W-:-:S11]  /*02e0*/  ISETP.NE.OR P0, PT, R0, 0x3, !P1 ;  /* 0x000000030000780c */ /* 0x000fd60004f05670 */
[----:B------:R-:W-:Y:S05]  /*02f0*/  @P2 BRA `(.L_x_5) ;  /* 0x0000000000202947 */ /* 0x000fea0003800000 */
[----:B------:R-:W1:Y:S02]  /*0300*/  LDCU.64 UR8, c[0x0][0x348] ;  /* 0x00006900ff0877ac */ /* 0x000e640008000a00 */
[----:B-1----:R-:W-:Y:S02]  /*0310*/  UIADD3 UR10, UP1, UPT, UR8, 0x80, URZ ;  /* 0x00000080080a7890 */ /* 0x002fe4000ff3e0ff */
[----:B------:R-:W-:Y:S02]  /*0320*/  UIADD3 UR8, UP0, UPT, UR8, 0x180, URZ ;  /* 0x0000018008087890 */ /* 0x000fe4000ff1e0ff */
[----:B------:R-:W-:Y:S02]  /*0330*/  UIADD3.X UR11, UPT, UPT, URZ, UR9, URZ, UP1, !UPT ;  /* 0x00000009ff0b7290 */ /* 0x000fe40008ffe4ff */
[----:B------:R-:W-:-:S07]  /*0340*/  UIADD3.X UR9, UPT, UPT, URZ, UR9, URZ, UP0, !UPT ;  /* 0x00000009ff097290 */ /* 0x000fce00087fe4ff */
[----:B------:R1:W-:Y:S02]  /*0350*/  UTMACCTL.PF [UR10] ;  /* 0x000000000a0079b9 */ /* 0x0003e40008040000 */
[----:B------:R1:W-:Y:S02]  /*0360*/  UTMACCTL.PF [UR8] ;  /* 0x00000000080079b9 */ /* 0x0003e40008040000 */
[----:B-1----:R-:W-:Y:S01]  /*0370*/  NOP ;  /* 0x0000000000007918 */ /* 0x002fe20000000000 */
.L_x_5:
[----:B---3--:R-:W-:Y:S05]  /*0380*/  BSYNC.RECONVERGENT B0 ;  /* 0x0000000000007941 */ /* 0x008fea0003800200 */
.L_x_4:
[----:B------:R-:W-:Y:S04]  /*0390*/  BSSY.RECONVERGENT B0, `(.L_x_6) ;  /* 0x000000a000007945 */ /* 0x000fe80003800200 */
        /* <DEDUP_REMOVED lines=9> */
.L_x_7:
[----:B------:R-:W-:Y:S05]  /*0430*/  BSYNC.RECONVERGENT B0 ;  /* 0x0000000000007941 */ /* 0x000fea0003800200 */
.L_x_6:
[----:B------:R-:W1:Y:S01]  /*0440*/  LDCU.64 UR8, c[0x0][0x888] ;  /* 0x00011100ff0877ac */ /* 0x000e620008000a00 */
[----:B------:R-:W-:Y:S02]  /*0450*/  UISETP.EQ.U32.AND UP1, UPT, UR6, URZ, UPT ;  /* 0x000000ff0600728c */ /* 0x000fe4000bf22070 */
[----:B------:R-:W-:Y:S02]  /*0460*/  UPLOP3.LUT UP4, UPT, UPT, UPT, UPT, 0x80, 0x8 ;  /* 0x000000000008789c */ /* 0x000fe40003f8f070 */
[----:B-1----:R-:W-:-:S04]  /*0470*/  UISETP.NE.U32.AND UP0, UPT, UR8, URZ, UPT ;  /* 0x000000ff0800728c */ /* 0x002fc8000bf05070 */
[----:B------:R-:W-:-:S04]  /*0480*/  UISETP.NE.AND.EX UP2, UPT, UR9, URZ, UPT, UP0 ;  /* 0x000000ff0900728c */ /* 0x000fc8000bf45300 */
[----:B------:R-:W-:-:S04]  /*0490*/  UISETP.EQ.OR.EX UP3, UPT, UR7, URZ, !UP2, UP1 ;  /* 0x000000ff0700728c */ /* 0x000fc8000d762710 */
[----:B------:R-:W-:-:S06]  /*04a0*/  UP2UR UR8, UPR, URZ, 0x8 ;  /* 0x00000008ff087883 */ /* 0x000fcc0008000000 */
[----:B------:R-:W-:-:S05]  /*04b0*/  MOV R0, UR8 ;  /* 0x0000000800007c02 */ /* 0x000fca0008000f00 */
[----:B------:R1:W-:Y:S01]  /*04c0*/  STL [R1+0x4c], R0 ;  /* 0x00004c0001007387 */ /* 0x0003e20000100800 */
[----:B------:R-:W-:Y:S05]  /*04d0*/  BRA.U !UP3, `(.L_x_8) ;  /* 0x000000010b207547 */ /* 0x000fea000b800000 */
[----:B------:R-:W-:Y:S01]  /*04e0*/  UISETP.NE.U32.AND UP1, UPT, UR6, URZ, UPT ;  /* 0x000000ff0600728c */ /* 0x000fe2000bf25070 */
[----:B------:R-:W-:Y:S01]  /*04f0*/  FSETP.NEU.AND P0, PT, RZ, UR45, PT ;  /* 0x0000002dff007c0b */ /* 0x000fe2000bf0d000 */
[----:B------:R-:W-:Y:S02]  /*0500*/  USEL UR6, URZ, 0xffffffff, UP2 ;  /* 0xffffffffff067887 */ /* 0x000fe40009000000 */
[----:B------:R-:W-:-:S10]  /*0510*/  UISETP.NE.AND.EX UP1, UPT, UR7, URZ, UPT, UP1 ;  /* 0x000000ff0700728c */ /* 0x000fd4000bf25310 */
[----:B------:R-:W-:Y:S01]  /*0520*/  VOTEU.ANY UP0, P0 ;  /* 0x0000000000ff7886 */ /* 0x000fe20000000100 */
[----:B------:R-:W-:-:S04]  /*0530*/  @!UP1 USEL UR6, URZ, 0xffffffff, UP0 ;  /* 0xffffffffff069887 */ /* 0x000fc80008000000 */
[----:B------:R-:W-:-:S04]  /*0540*/  ULOP3.LUT UR6, UR6, 0x1, URZ, 0xc0, !UPT ;  /* 0x0000000106067892 */ /* 0x000fc8000f8ec0ff */
[----:B------:R-:W-:-:S11]  /*0550*/  UISETP.NE.U32.AND UP4, UPT, UR6, 0x1, UPT ;  /* 0x000000010600788c */ /* 0x000fd6000bf85070 */
.L_x_8:
[----:B-1----:R-:W1:Y:S01]  /*0560*/  SHFL.IDX PT, R0, R2, RZ, 0x1f ;  /* 0x00001fff02007589 */ /* 0x002e6200000e0000 */
[----:B------:R-:W-:-:S04]  /*0570*/  UISETP.NE.AND UP0, UPT, UR4, 0x2, UPT ;  /* 0x000000020400788c */ /* 0x000fc8000bf05270 */
[----:B------:R-:W-:Y:S02]  /*0580*/  UISETP.EQ.AND UP1, UPT, UR14, URZ, !UP0 ;  /* 0x000000ff0e00728c */ /* 0x000fe4000c722270 */
[----:B------:R-:W-:-:S04]  /*0590*/  USEL UR29, URZ, 0x1, UP0 ;  /* 0x00000001ff1d7887 */ /* 0x000fc80008000000 */
[----:B------:R-:W-:Y:S02]  /*05a0*/  PLOP3.LUT P3, PT, P1, PT, UP1, 0x80, 0x8 ;  /* 0x000000000008781c */ /* 0x000fe40000f6f018 */
[----:B-1----:R-:W-:-:S13]  /*05b0*/  ISETP.NE.AND P0, PT, R0, RZ, PT ;  /* 0x000000ff0000720c */ /* 0x002fda0003f05270 */
[----:B------:R-:W-:Y:S05]  /*05c0*/  @P0 BRA `(.L_x_9) ;  /* 0x00000000003c0947 */ /* 0x000fea0003800000 */
[----:B------:R-:W-:Y:S01]  /*05d0*/  UMOV UR7, 0x400 ;  /* 0x0000040000077882 */ /* 0x000fe20000000000 */
[----:B------:R-:W-:Y:S01]  /*05e0*/  UMOV UR6, 0x1 ;  /* 0x0000000100067882 */ /* 0x000fe20000000000 */
[----:B------:R-:W-:Y:S02]  /*05f0*/  ULEA UR7, UR5, UR7, 0x18 ;  /* 0x0000000705077291 */ /* 0x000fe4000f8ec0ff */
[----:B------:R-:W-:-:S04]  /*0600*/  UIADD3 UR8, UPT, UPT, -UR6, 0x100000, URZ ;  /* 0x0010000006087890 */ /* 0x000fc8000fffe1ff */
[----:B------:R-:W-:Y:S02]  /*0610*/  USHF.L.U32 UR9, UR8, 0xb, URZ ;  /* 0x0000000b08097899 */ /* 0x000fe400080006ff */
[----:B------:R-:W-:Y:S01]  /*0620*/  USHF.L.U32 UR8, UR8, 0x1, URZ ;  /* 0x0000000108087899 */ /* 0x000fe200080006ff */
[----:B------:R-:W-:Y:S01]  /*0630*/  ELECT P0, URZ, PT ;  /* 0x0000000000ff782f */ /* 0x000fe20003800000 */
[----:B------:R-:W1:Y:S10]  /*0640*/  FENCE.VIEW.ASYNC.S ;  /* 0x00000000000073c6 */ /* 0x000e740000000000 */
[----:B-1----:R1:W2:Y:S01]  /*0650*/  SYNCS.EXCH.64 URZ, [UR7], UR8 ;  /* 0x0000000807ff75b2 */ /* 0x0022a20008000100 */
[----:B------:R1:W3:Y:S01]  /*0660*/  SYNCS.EXCH.64 URZ, [UR7+0x18], UR8 ;  /* 0x0000180807ff75b2 */ /* 0x0002e20008000100 */
[----:B------:R1:W4:Y:S01]  /*0670*/  SYNCS.EXCH.64 URZ, [UR7+0x8], UR8 ;  /* 0x0000080807ff75b2 */ /* 0x0003220008000100 */
[----:B------:R1:W1:Y:S01]  /*0680*/  SYNCS.EXCH.64 URZ, [UR7+0x20], UR8 ;  /* 0x0000200807ff75b2 */ /* 0x0002620008000100 */
[----:B------:R1:W1:Y:S01]  /*0690*/  SYNCS.EXCH.64 URZ, [UR7+0x10], UR8 ;  /* 0x0000100807ff75b2 */ /* 0x0002620008000100 */
[----:B------:R1:W1:Y:S01]  /*06a0*/  SYNCS.EXCH.64 URZ, [UR7+0x28], UR8 ;  /* 0x0000280807ff75b2 */ /* 0x0002620008000100 */
[----:B------:R-:W-:Y:S01]  /*06b0*/  NOP ;  /* 0x0000000000007918 */ /* 0x000fe20000000000 */
.L_x_9:
[----:B------:R-:W5:Y:S01]  /*06c0*/  SHFL.IDX PT, R0, R2, RZ, 0x1f ;  /* 0x00001fff02007589 */ /* 0x000f6200000e0000 */
[----:B------:R-:W-:Y:S01]  /*06d0*/  NOP ;  /* 0x0000000000007918 */ /* 0x000fe20000000000 */
[----:B-----5:R-:W-:-:S13]  /*06e0*/  ISETP.NE.AND P0, PT, R0, 0x1, PT ;  /* 0x000000010000780c */ /* 0x020fda0003f05270 */
[----:B------:R-:W-:Y:S05]  /*06f0*/  @P0 BRA `(.L_x_10) ;  /* 0x00000000003c0947 */ /* 0x000fea0003800000 */
[----:B-1----:R-:W-:Y:S01]  /*0700*/  UMOV UR8, 0x400 ;  /* 0x0000040000087882 */ /* 0x002fe20000000000 */
[----:B------:R-:W-:Y:S01]  /*0710*/  UMOV UR7, 0x20 ;  /* 0x0000002000077882 */ /* 0x000fe20000000000 */
[----:B------:R-:W-:Y:S01]  /*0720*/  UMOV UR6, 0x80 ;  /* 0x0000008000067882 */ /* 0x000fe20000000000 */
[----:B------:R-:W-:Y:S02]  /*0730*/  ULEA UR8, UR5, UR8, 0x18 ;  /* 0x0000000805087291 */ /* 0x000fe4000f8ec0ff */
[----:B------:R-:W-:-:S04]  /*0740*/  UIADD3 UR10, UPT, UPT, -UR7, 0x100000, URZ ;  /* 0x00100000070a7890 */ /* 0x000fc8000fffe1ff */
[----:B------:R-:W-:Y:S02]  /*0750*/  USHF.L.U32 UR11, UR10, 0xb, URZ ;  /* 0x0000000b0a0b7899 */ /* 0x000fe400080006ff */
[----:B------:R-:W-:Y:S02]  /*0760*/  USHF.L.U32 UR10, UR10, 0x1, URZ ;  /* 0x000000010a0a7899 */ /* 0x000fe400080006ff */
[----:B------:R-:W-:-:S04]  /*0770*/  UIADD3 UR6, UPT, UPT, -UR6, 0x100000, URZ ;  /* 0x0010000006067890 */ /* 0x000fc8000fffe1ff */
[----:B------:R-:W-:Y:S02]  /*0780*/  USHF.L.U32 UR7, UR6, 0xb, URZ ;  /* 0x0000000b06077899 */ /* 0x000fe400080006ff */
[----:B------:R-:W-:Y:S01]  /*0790*/  USHF.L.U32 UR6, UR6, 0x1, URZ ;  /* 0x0000000106067899 */ /* 0x000fe200080006ff */
[----:B------:R-:W-:Y:S01]  /*07a0*/  ELECT P0, URZ, PT ;  /* 0x0000000000ff782f */ /* 0x000fe20003800000 */
[----:B------:R-:W1:Y:S02]  /*07b0*/  FENCE.VIEW.ASYNC.S ;  /* 0x00000000000073c6 */ /* 0x000e640000000000 */
[----:B-1----:R1:W1:Y:S08]  /*07c0*/  SYNCS.EXCH.64 URZ, [UR8+0x30], UR10 ;  /* 0x0000300a08ff75b2 */ /* 0x0022700008000100 */
[----:B------:R1:W1:Y:S01]  /*07d0*/  SYNCS.EXCH.64 URZ, [UR8+0x38], UR6 ;  /* 0x0000380608ff75b2 */ /* 0x0002620008000100 */
[----:B------:R-:W-:Y:S01]  /*07e0*/  NOP ;  /* 0x0000000000007918 */ /* 0x000fe20000000000 */
.L_x_10:
[----:B------:R-:W5:Y:S01]  /*07f0*/  SHFL.IDX PT, R0, R2, RZ, 0x1f ;  /* 0x00001fff02007589 */ /* 0x000f6200000e0000 */
[----:B------:R-:W-:Y:S01]  /*0800*/  NOP ;  /* 0x0000000000007918 */ /* 0x000fe20000000000 */
[----:B-----5:R-:W-:-:S13]  /*0810*/  ISETP.NE.AND P0, PT, R0, 0x3, PT ;  /* 0x000000030000780c */ /* 0x020fda0003f05270 */
[----:B------:R-:W-:Y:S05]  /*0820*/  @P0 BRA `(.L_x_11) ;  /* 0x00000000002c0947 */ /* 0x000fea0003800000 */
[----:B-1----:R-:W-:Y:S01]  /*0830*/  UMOV UR7, 0x400 ;  /* 0x0000040000077882 */ /* 0x002fe20000000000 */
[----:B------:R-:W-:Y:S01]  /*0840*/  UMOV UR6, 0x20 ;  /* 0x0000002000067882 */ /* 0x000fe20000000000 */
[----:B------:R-:W-:Y:S02]  /*0850*/  ULEA UR7, UR5, UR7, 0x18 ;  /* 0x0000000705077291 */ /* 0x000fe4000f8ec0ff */
[----:B------:R-:W-:-:S04]  /*0860*/  UIADD3 UR8, UPT, UPT, -UR6, 0x100000, URZ ;  /* 0x0010000006087890 */ /* 0x000fc8000fffe1ff */
[----:B------:R-:W-:Y:S02]  /*0870*/  USHF.L.U32 UR9, UR8, 0xb, URZ ;  /* 0x0000000b08097899 */ /* 0x000fe400080006ff */
[----:B------:R-:W-:Y:S01]  /*0880*/  USHF.L.U32 UR8, UR8, 0x1, URZ ;  /* 0x0000000108087899 */ /* 0x000fe200080006ff */
[----:B------:R-:W-:Y:S01]  /*0890*/  ELECT P0, URZ, PT ;  /* 0x0000000000ff782f */ /* 0x000fe20003800000 */
[----:B------:R-:W1:Y:S10]  /*08a0*/  FENCE.VIEW.ASYNC.S ;  /* 0x00000000000073c6 */ /* 0x000e740000000000 */
[----:B-1----:R1:W1:Y:S01]  /*08b0*/  SYNCS.EXCH.64 URZ, [UR7+0x40], UR8 ;  /* 0x0000400807ff75b2 */ /* 0x0022620008000100 */
[----:B------:R1:W1:Y:S01]  /*08c0*/  SYNCS.EXCH.64 URZ, [UR7+0x48], UR8 ;  /* 0x0000480807ff75b2 */ /* 0x0002620008000100 */
[----:B------:R-:W-:Y:S01]  /*08d0*/  NOP ;  /* 0x0000000000007918 */ /* 0x000fe20000000000 */
.L_x_11:
[----:B------:R-:W5:Y:S01]  /*08e0*/  SHFL.IDX PT, R0, R2, RZ, 0x1f ;  /* 0x00001fff02007589 */ /* 0x000f6200000e0000 */
[----:B------:R-:W-:Y:S01]  /*08f0*/  NOP ;  /* 0x0000000000007918 */ /* 0x000fe20000000000 */
[----:B-----5:R-:W-:-:S13]  /*0900*/  ISETP.NE.AND P0, PT, R0, 0x4, PT ;  /* 0x000000040000780c */ /* 0x020fda0003f05270 */
[----:B------:R-:W-:Y:S05]  /*0910*/  @P0 BRA `(.L_x_12) ;  /* 0x0000000000480947 */ /* 0x000fea0003800000 */
[----:B-1----:R-:W-:Y:S01]  /*0920*/  UMOV UR8, 0x1e0 ;  /* 0x000001e000087882 */ /* 0x002fe20000000000 */
[----:B------:R-:W-:Y:S01]  /*0930*/  UMOV UR7, 0x400 ;  /* 0x0000040000077882 */ /* 0x000fe20000000000 */
[----:B------:R-:W-:Y:S01]  /*0940*/  USEL UR8, UR8, 0x1a0, UP4 ;  /* 0x000001a008087887 */ /* 0x000fe2000a000000 */
        /* <DEDUP_REMOVED lines=12> */
[----:B------:R1:W1:Y:S01]  /*0a10*/  SYNCS.EXCH.64 URZ, [UR7+0x58], UR10 ;  /* 0x0000580a07ff75b2 */ /* 0x0002620008000100 */
[----:B------:R1:W1:Y:S01]  /*0a20*/  SYNCS.EXCH.64 URZ, [UR7+0x68], UR8 ;  /* 0x0000680807ff75b2 */ /* 0x0002620008000100 */
[----:B------:R-:W-:Y:S01]  /*0a30*/  NOP ;  /* 0x0000000000007918 */ /* 0x000fe20000000000 */
.L_x_12:
        /* <DEDUP_REMOVED lines=21> */
.L_x_13:
[----:B------:R-:W5:Y:S01]  /*0b90*/  SHFL.IDX PT, R2, R2, RZ, 0x1f ;  /* 0x00001fff02027589 */ /* 0x000f6200000e0000 */
[----:B------:R-:W-:Y:S01]  /*0ba0*/  ISETP.NE.OR P1, PT, RZ, UR4, !P1 ;  /* 0x00000004ff007c0c */ /* 0x000fe2000cf25670 */
        /* <DEDUP_REMOVED lines=13> */
[----:B------:R1:W1:Y:S01]  /*0c80*/  SYNCS.EXCH.64 URZ, [UR7+0x98], UR8 ;  /* 0x0000980807ff75b2 */ /* 0x0002620008000100 */
[----:B------:R1:W1:Y:S01]  /*0c90*/  SYNCS.EXCH.64 URZ, [UR7+0xa8], UR8 ;  /* 0x0000a80807ff75b2 */ /* 0x0002620008000100 */
[----:B------:R-:W-:Y:S01]  /*0ca0*/  NOP ;  /* 0x0000000000007918 */ /* 0x000fe20000000000 */
.L_x_14:
[----:B------:R-:W-:Y:S01]  /*0cb0*/  VOTEU.ALL UP0, P1 ;  /* 0x0000000000ff7886 */ /* 0x000fe20000800000 */
[----:B-1----:R-:W-:Y:S01]  /*0cc0*/  UMOV UR8, 0x20 ;  /* 0x0000002000087882 */ /* 0x002fe20000000000 */
[----:B------:R-:W1:Y:S01]  /*0cd0*/  LDCU UR7, c[0x0][0x36c] ;  /* 0x00006d80ff0777ac */ /* 0x000e620008000800 */
[----:B------:R-:W-:Y:S01]  /*0ce0*/  NOP ;  /* 0x0000000000007918 */ /* 0x000fe20000000000 */
[----:B------:R-:W-:Y:S01]  /*0cf0*/  LOP3.LUT R0, R3, 0x1f, RZ, 0xc0, !PT ;  /* 0x0000001f03007812 */ /* 0x000fe200078ec0ff */
[----:B------:R-:W-:Y:S01]  /*0d00*/  @!UP0 UMOV UR6, 0x400 ;  /* 0x0000040000068882 */ /* 0x000fe20000000000 */
[----:B------:R-:W-:-:S04]  /*0d10*/  @!UP0 UIADD3 UR8, UPT, UPT, -UR8, 0x100000, URZ ;  /* 0x0010000008088890 */ /* 0x000fc8000fffe1ff */
[----:B------:R-:W-:Y:S02]  /*0d20*/  @!UP0 USHF.L.U32 UR9, UR8, 0xb, URZ ;  /* 0x0000000b08098899 */ /* 0x000fe400080006ff */
[----:B------:R-:W-:Y:S02]  /*0d30*/  @!UP0 USHF.L.U32 UR8, UR8, 0x1, URZ ;  /* 0x0000000108088899 */ /* 0x000fe400080006ff */
[----:B------:R-:W-:Y:S01]  /*0d40*/  @!UP0 ULEA UR6, UR5, UR6, 0x18 ;  /* 0x0000000605068291 */ /* 0x000fe2000f8ec0ff */
[----:B------:R-:W-:Y:S01]  /*0d50*/  VOTEU.ALL UP0, P1 ;  /* 0x0000000000ff7886 */ /* 0x000fe20000800000 */
[----:B------:R-:W-:Y:S02]  /*0d60*/  UISETP.NE.AND UP5, UPT, UR4, URZ, UPT ;  /* 0x000000ff0400728c */ /* 0x000fe4000bfa5270 */
[----:B-1----:R-:W-:Y:S01]  /*0d70*/  UISETP.EQ.U32.AND UP6, UPT, UR7, 0x1, UPT ;  /* 0x000000010700788c */ /* 0x002fe2000bfc2070 */
[----:B------:R-:W1:Y:S07]  /*0d80*/  FENCE.VIEW.ASYNC.S ;  /* 0x00000000000073c6 */ /* 0x000e6e0000000000 */
[----:B-1----:R1:W1:Y:S01]  /*0d90*/  @!UP0 SYNCS.EXCH.64 URZ, [UR6+0xb0], UR8 ;  /* 0x0000b00806ff85b2 */ /* 0x0022620008000100 */
[----:B------:R-:W-:Y:S05]  /*0da0*/  BRA.U !UP6, `(.L_x_15) ;  /* 0x000000010e087547 */ /* 0x000fea000b800000 */
[----:B-1234-:R-:W-:Y:S01]  /*0db0*/  UCGABAR_ARV ;  /* 0x00000000000079c7 */ /* 0x01efe20008000000 */
[----:B------:R-:W-:Y:S05]  /*0dc0*/  BRA `(.L_x_16) ;  /* 0x0000000000047947 */ /* 0x000fea0003800000 */
.L_x_15:
[----:B-1234-:R-:W-:Y:S01]  /*0dd0*/  NOP ;  /* 0x0000000000007918 */ /* 0x01efe20000000000 */
.L_x_16:
[----:B------:R-:W1:Y:S01]  /*0de0*/  S2UR UR16, SR_CTAID.X ;  /* 0x00000000001079c3 */ /* 0x000e620000002500 */
[----:B------:R-:W-:-:S05]  /*0df0*/  CS2R.32 R3, SR_CgaSize ;  /* 0x0000000000037805 */ /* 0x000fca0000008a00 */
[----:B------:R-:W-:-:S05]  /*0e00*/  IMAD R3, R3, -0xa0, RZ ;  /* 0xffffff6003037824 */ /* 0x000fca00078e02ff */
[----:B------:R-:W-:-:S14]  /*0e10*/  R2UR UR7, R3 ;  /* 0x00000000030772ca */ /* 0x000fdc00000e0000 */
[----:B------:R-:W2:Y:S01]  /*0e20*/  LDCU UR7, c[0x0][UR7+0x2b0] ;  /* 0x00005600070777ac */ /* 0x000ea20008000800 */
[----:B------:R-:W-:-:S05]  /*0e30*/  CS2R.32 R3, SR_CgaSize ;  /* 0x0000000000037805 */ /* 0x000fca0000008a00 */
[----:B------:R-:W-:-:S05]  /*0e40*/  IMAD R3, R3, -0xa0, RZ ;  /* 0xffffff6003037824 */ /* 0x000fca00078e02ff */
[----:B------:R-:W-:-:S14]  /*0e50*/  R2UR UR6, R3 ;  /* 0x00000000030672ca */ /* 0x000fdc00000e0000 */
[----:B------:R-:W3:Y:S01]  /*0e60*/  LDCU UR6, c[0x0][UR6+0x2b4] ;  /* 0x00005680060677ac */ /* 0x000ee20008000800 */
[----:B------:R-:W4:Y:S01]  /*0e70*/  S2UR UR62, SR_CTAID.Y ;  /* 0x00000000003e79c3 */ /* 0x000f220000002600 */
[----:B------:R-:W5:Y:S01]  /*0e80*/  LDCU UR17, c[0x0][0xb24] ;  /* 0x00016480ff1177ac */ /* 0x000f620008000800 */
[----:B------:R-:W2:Y:S06]  /*0e90*/  LDCU UR13, c[0x0][0xb24] ;  /* 0x00016480ff0d77ac */ /* 0x000eac0008000800 */
[----:B------:R-:W3:Y:S01]  /*0ea0*/  S2UR UR36, SR_CTAID.Z ;  /* 0x00000000002479c3 */ /* 0x000ee20000002700 */
[----:B------:R-:W3:Y:S01]  /*0eb0*/  LDCU UR15, c[0x0][0xb30] ;  /* 0x00016600ff0f77ac */ /* 0x000ee20008000800 */
[----:B-1----:R-:W-:Y:S01]  /*0ec0*/  I2FP.F32.U32 R3, UR16 ;  /* 0x0000001000037c45 */ /* 0x002fe20008201000 */
[----:B------:R-:W-:Y:S01]  /*0ed0*/  UMOV UR63, UR16 ;  /* 0x00000010003f7c82 */ /* 0x000fe20008000000 */
[----:B-----5:R-:W-:-:S03]  /*0ee0*/  UISETP.GE.AND UP1, UPT, UR17, 0x1, UPT ;  /* 0x000000011100788c */ /* 0x020fc6000bf26270 */
[----:B--2---:R-:W-:Y:S01]  /*0ef0*/  FMUL R3, R3, UR7 ;  /* 0x0000000703037c20 */ /* 0x004fe20008400000 */
[----:B------:R-:W-:-:S05]  /*0f00*/  CS2R.32 R2, SR_CgaSize ;  /* 0x0000000000027805 */ /* 0x000fca0000008a00 */
[----:B------:R-:W-:-:S05]  /*0f10*/  IMAD R2, R2, -0xa0, RZ ;  /* 0xffffff6002027824 */ /* 0x000fca00078e02ff */
[----:B------:R-:W-:-:S14]  /*0f20*/  R2UR UR7, R2 ;  /* 0x00000000020772ca */ /* 0x000fdc00000e0000 */
[----:B------:R-:W1:Y:S01]  /*0f30*/  LDCU UR7, c[0x0][UR7+0x2a0] ;  /* 0x00005400070777ac */ /* 0x000e620008000800 */
[----:B----4-:R-:W-:Y:S01]  /*0f40*/  I2FP.F32.U32 R2, UR62 ;  /* 0x0000003e00027c45 */ /* 0x010fe20008201000 */
[----:B------:R-:W2:Y:S04]  /*0f50*/  F2I.U32.TRUNC.NTZ R3, R3 ;  /* 0x0000000300037305 */ /* 0x000ea8000020f000 */
[----:B---3--:R-:W-:-:S05]  /*0f60*/  FMUL R2, R2, UR6 ;  /* 0x0000000602027c20 */ /* 0x008fca0008400000 */
[----:B------:R-:W-:-:S06]  /*0f70*/  RPCMOV.32 Rpc.LO, R2 ;  /* 0x0000000200007352 */ /* 0x000fcc0000000000 */
[----:B------:R-:W-:-:S05]  /*0f80*/  CS2R.32 R2, SR_CgaSize ;  /* 0x0000000000027805 */ /* 0x000fca0000008a00 */
[----:B------:R-:W-:-:S05]  /*0f90*/  IMAD R2, R2, -0xa0, RZ ;  /* 0xffffff6002027824 */ /* 0x000fca00078e02ff */
[----:B------:R-:W-:Y:S02]  /*0fa0*/  R2UR UR6, R2 ;  /* 0x00000000020672ca */ /* 0x000fe400000e0000 */
[----:B------:R-:W-:-:S12]  /*0fb0*/  RPCMOV.32 R2, Rpc.LO ;  /* 0x0000000000027353 */ /* 0x000fd80000000000 */
[----:B------:R-:W3:Y:S01]  /*0fc0*/  LDCU UR6, c[0x0][UR6+0x2a4] ;  /* 0x00005480060677ac */ /* 0x000ee20008000800 */
[----:B------:R-:W4:Y:S01]  /*0fd0*/  F2I.U32.TRUNC.NTZ R2, R2 ;  /* 0x0000000200027305 */ /* 0x000f22000020f000 */
[----:B--2---:R-:W-:Y:S02]  /*0fe0*/  R2UR UR47, R3 ;  /* 0x00000000032f72ca */ /* 0x004fe400000e0000 */
[----:B------:R-:W-:Y:S02]  /*0ff0*/  PRMT R3, RZ, 0x7610, R3 ;  /* 0x00007610ff037816 */ /* 0x000fe40000000003 */
[----:B----4-:R-:W-:Y:S02]  /*1000*/  R2UR UR46, R2 ;  /* 0x00000000022e72ca */ /* 0x010fe400000e0000 */
[----:B------:R-:W-:-:S07]  /*1010*/  PRMT R2, RZ, 0x7610, R2 ;  /* 0x00007610ff027816 */ /* 0x000fce0000000002 */
[----:B------:R-:W-:-:S04]  /*1020*/  UIADD3 UR47, UPT, UPT, -UR47, URZ, URZ ;  /* 0x000000ff2f2f7290 */ /* 0x000fc8000fffe1ff */
[----:B-1----:R-:W-:Y:S02]  /*1030*/  UIMAD UR47, UR7, UR47, UR16 ;  /* 0x0000002f072f72a4 */ /* 0x002fe4000f8e0210 */
[----:B------:R-:W-:-:S04]  /*1040*/  UIADD3 UR46, UPT, UPT, -UR46, URZ, URZ ;  /* 0x000000ff2e2e7290 */ /* 0x000fc8000fffe1ff */
[----:B---3--:R-:W-:Y:S01]  /*1050*/  UIMAD UR46, UR6, UR46, UR62 ;  /* 0x0000002e062e72a4 */ /* 0x008fe2000f8e023e */
[----:B------:R-:W-:Y:S11]  /*1060*/  BRA.U UP5, `(.L_x_17) ;  /* 0x0000000105287547 */ /* 0x000ff6000b800000 */
[----:B------:R-:W-:Y:S02]  /*1070*/  UISETP.NE.AND UP0, UPT, UR46, URZ, UPT ;  /* 0x000000ff2e00728c */ /* 0x000fe4000bf05270 */
[----:B------:R-:W-:Y:S02]  /*1080*/  ULOP3.LUT UR7, UR47, 0xfffffffe, URZ, 0xc0, !UPT ;  /* 0xfffffffe2f077892 */ /* 0x000fe4000f8ec0ff */
[----:B------:R-:W-:Y:S01]  /*1090*/  UISETP.LT.U32.OR UP0, UPT, UR47, 0x2, !UP0 ;  /* 0x000000022f00788c */ /* 0x000fe2000c701470 */
[----:B------:R-:W-:-:S03]  /*10a0*/  UMOV UR6, 0x3 ;  /* 0x0000000300067882 */ /* 0x000fc60000000000 */
[----:B------:R-:W-:Y:S02]  /*10b0*/  USEL UR9, URZ, 0x1, !UP0 ;  /* 0x00000001ff097887 */ /* 0x000fe4000c000000 */
[----:B------:R-:W-:Y:S02]  /*10c0*/  USEL UR8, URZ, 0x2, !UP0 ;  /* 0x00000002ff087887 */ /* 0x000fe4000c000000 */
[----:B------:R-:W-:Y:S02]  /*10d0*/  USHF.L.U32 UR6, UR6, UR7, URZ ;  /* 0x0000000706067299 */ /* 0x000fe400080006ff */
[----:B------:R-:W-:-:S04]  /*10e0*/  UIADD3 UR8, UPT, UPT, UR9, UR8, URZ ;  /* 0x0000000809087290 */ /* 0x000fc8000fffe0ff */
[----:B------:R-:W-:Y:S02]  /*10f0*/  MOV R2, UR6 ;  /* 0x0000000600027c02 */ /* 0x000fe40008000f00 */
[----:B------:R-:W-:Y:S02]  /*1100*/  MOV R3, UR8 ;  /* 0x0000000800037c02 */ /* 0x000fe40008000f00 */
.L_x_17:
[----:B------:R-:W-:Y:S05]  /*1110*/  BRA.U !UP1, `(.L_x_18) ;  /* 0x0000000109c07547 */ /* 0x000fea000b800000 */
[----:B------:R-:W1:Y:S01]  /*1120*/  LDCU.128 UR8, c[0x0][0xb10] ;  /* 0x00016200ff0877ac */ /* 0x000e620008000c00 */
[----:B------:R-:W2:Y:S01]  /*1130*/  LDCU UR63, c[0x0][0xb0c] ;  /* 0x00016180ff3f77ac */ /* 0x000ea20008000800 */
[----:B------:R-:W3:Y:S01]  /*1140*/  LDCU UR20, c[0x0][0x370] ;  /* 0x00006e00ff1477ac */ /* 0x000ee20008000800 */
[----:B------:R-:W4:Y:S01]  /*1150*/  LDCU UR19, c[0x0][0x374] ;  /* 0x00006e80ff1377ac */ /* 0x000f220008000800 */
[----:B------:R-:W5:Y:S01]  /*1160*/  LDCU UR18, c[0x0][0xb20] ;  /* 0x00016400ff1277ac */ /* 0x000f620008000800 */
[----:B------:R-:W5:Y:S01]  /*1170*/  LDCU.64 UR6, c[0x0][0xb28] ;  /* 0x00016500ff0677ac */ /* 0x000f620008000a00 */
[----:B-1----:R-:W-:Y:S02]  /*1180*/  UIMAD.WIDE.U32 UR22, UR16, UR8, URZ ;  /* 0x00000008101672a5 */ /* 0x002fe4000f8e00ff */
[----:B------:R-:W-:Y:S02]  /*1190*/  UISETP.NE.AND UP3, UPT, UR10, 0x1, UPT ;  /* 0x000000010a00788c */ /* 0x000fe4000bf65270 */
[----:B--2---:R-:W-:-:S02]  /*11a0*/  UISETP.NE.AND UP0, UPT, UR63, 0x1, UPT ;  /* 0x000000013f00788c */ /* 0x004fc4000bf05270 */
[----:B---3--:R-:W-:Y:S01]  /*11b0*/  UIMAD.WIDE.U32 UR24, UR20, UR8, URZ ;  /* 0x00000008141872a5 */ /* 0x008fe2000f8e00ff */
[----:B------:R-:W-:Y:S01]  /*11c0*/  UMOV UR21, UR23 ;  /* 0x0000001700157c82 */ /* 0x000fe20008000000 */
[----:B----4-:R-:W-:Y:S02]  /*11d0*/  UIMAD.WIDE.U32 UR22, UR19, UR11, URZ ;  /* 0x0000000b131672a5 */ /* 0x010fe4000f8e00ff */
[----:B------:R-:W-:Y:S02]  /*11e0*/  UISETP.NE.AND UP1, UPT, UR17, 0x1, UPT ;  /* 0x000000011100788c */ /* 0x000fe4000bf25270 */
[----:B------:R-:W-:Y:S02]  /*11f0*/  UIMAD.WIDE.U32 UR26, UR62, UR11, URZ ;  /* 0x0000000b3e1a72a5 */ /* 0x000fe4000f8e00ff */
[----:B-----5:R-:W-:Y:S02]  /*1200*/  @UP3 USHF.R.U32.HI UR19, URZ, UR18, UR23 ;  /* 0x00000012ff133299 */ /* 0x020fe40008011617 */
[----:B------:R-:W-:-:S02]  /*1210*/  USHF.R.U32.HI UR8, URZ, UR9, UR21 ;  /* 0x00000009ff087299 */ /* 0x000fc40008011615 */
[----:B------:R-:W-:Y:S01]  /*1220*/  UIMAD.WIDE.U32 UR22, UR19, UR6, URZ ;  /* 0x00000006131672a5 */ /* 0x000fe2000f8e00ff */
[----:B------:R-:W-:Y:S01]  /*1230*/  UMOV UR21, UR25 ;  /* 0x0000001900157c82 */ /* 0x000fe20008000000 */
[----:B------:R-:W-:Y:S02]  /*1240*/  USEL UR8, UR16, UR8, !UP0 ;  /* 0x0000000810087287 */ /* 0x000fe4000c000000 */
[----:B------:R-:W-:Y:S02]  /*1250*/  @UP0 USHF.R.U32.HI UR20, URZ, UR9, UR21 ;  /* 0x00000009ff140299 */ /* 0x000fe40008011615 */
[----:B------:R-:W-:Y:S01]  /*1260*/  @UP1 USHF.R.U32.HI UR19, URZ, UR7, UR23 ;  /* 0x00000007ff131299 */ /* 0x000fe20008011617 */
[----:B------:R-:W-:Y:S01]  /*1270*/  UMOV UR9, UR27 ;  /* 0x0000001b00097c82 */ /* 0x000fe20008000000 */
[----:B------:R-:W-:Y:S02]  /*1280*/  UIMAD.WIDE.U32 UR24, UR20, UR6, URZ ;  /* 0x00000006141872a5 */ /* 0x000fe4000f8e00ff */
[----:B------:R-:W-:-:S02]  /*1290*/  USHF.R.U32.HI UR9, URZ, UR18, UR9 ;  /* 0x00000012ff097299 */ /* 0x000fc40008011609 */
[----:B------:R-:W-:Y:S02]  /*12a0*/  @UP1 USHF.R.U32.HI UR20, URZ, UR7, UR25 ;  /* 0x00000007ff141299 */ /* 0x000fe40008011619 */
[----:B------:R-:W-:Y:S02]  /*12b0*/  USEL UR9, UR62, UR9, !UP3 ;  /* 0x000000093e097287 */ /* 0x000fe4000d800000 */
[----:B------:R-:W-:Y:S02]  /*12c0*/  UIMAD UR19, UR19, UR17, URZ ;  /* 0x00000011131372a4 */ /* 0x000fe4000f8e02ff */
[----:B------:R-:W-:Y:S02]  /*12d0*/  UIMAD UR11, UR20, UR17, URZ ;  /* 0x00000011140b72a4 */ /* 0x000fe4000f8e02ff */
[----:B------:R-:W-:Y:S02]  /*12e0*/  UISETP.GE.AND UP0, UPT, UR9, UR19, UPT ;  /* 0x000000130900728c */ /* 0x000fe4000bf06270 */
[----:B------:R-:W-:-:S02]  /*12f0*/  UIMAD.WIDE.U32 UR22, UR9, UR6, URZ ;  /* 0x00000006091672a5 */ /* 0x000fc4000f8e00ff */
[----:B------:R-:W-:Y:S02]  /*1300*/  UISETP.GE.OR UP0, UPT, UR8, UR11, UP0 ;  /* 0x0000000b0800728c */ /* 0x000fe40008706670 */
[----:B------:R-:W-:Y:S02]  /*1310*/  UIMAD.WIDE.U32 UR18, UR8, UR6, URZ ;  /* 0x00000006081272a5 */ /* 0x000fe4000f8e00ff */
[----:B------:R-:W-:Y:S02]  /*1320*/  USHF.R.U32.HI UR6, URZ, UR7, UR23 ;  /* 0x00000007ff067299 */ /* 0x000fe40008011617 */
[----:B------:R-:W-:Y:S02]  /*1330*/  UIADD3 UR11, UPT, UPT, -UR9, URZ, URZ ;  /* 0x000000ff090b7290 */ /* 0x000fe4000fffe1ff */
[----:B------:R-:W-:Y:S02]  /*1340*/  USEL UR6, UR9, UR6, !UP1 ;  /* 0x0000000609067287 */ /* 0x000fe4000c800000 */
[----:B------:R-:W-:-:S02]  /*1350*/  UIMAD UR11, UR10, UR11, UR62 ;  /* 0x0000000b0a0b72a4 */ /* 0x000fc4000f8e023e */
[----:B------:R-:W-:Y:S02]  /*1360*/  @!UP0 USHF.R.U32.HI UR18, URZ, UR7, UR19 ;  /* 0x00000007ff128299 */ /* 0x000fe40008011613 */
[----:B------:R-:W-:Y:S02]  /*1370*/  UIADD3 UR19, UPT, UPT, -UR6, URZ, URZ ;  /* 0x000000ff06137290 */ /* 0x000fe4000fffe1ff */
[----:B------:R-:W-:Y:S02]  /*1380*/  @!UP0 USEL UR18, UR8, UR18, !UP1 ;  /* 0x0000001208128287 */ /* 0x000fe4000c800000 */
[----:B------:R-:W-:Y:S02]  /*1390*/  UIMAD UR19, UR17, UR19, UR9 ;  /* 0x00000013111372a4 */ /* 0x000fe4000f8e0209 */
[----:B------:R-:W-:Y:S02]  /*13a0*/  UIADD3 UR7, UPT, UPT, -UR8, URZ, URZ ;  /* 0x000000ff08077290 */ /* 0x000fe4000fffe1ff */
[----:B------:R-:W-:-:S02]  /*13b0*/  @!UP0 UIMAD UR19, UR19, UR20, UR18 ;  /* 0x00000014131382a4 */ /* 0x000fc4000f8e0212 */
[----:B------:R-:W-:Y:S02]  /*13c0*/  @!UP0 UIADD3 UR6, UPT, UPT, UR6, -UR18, URZ ;  /* 0x8000001206068290 */ /* 0x000fe4000fffe0ff */
[----:B------:R-:W-:Y:S02]  /*13d0*/  UIMAD UR7, UR63, UR7, UR16 ;  /* 0x000000073f0772a4 */ /* 0x000fe4000f8e0210 */
[----:B------:R-:W-:-:S03]  /*13e0*/  @!UP0 UIMAD UR9, UR6, UR17, UR8 ;  /* 0x00000011060982a4 */ /* 0x000fc6000f8e0208 */
[----:B------:R-:W-:Y:S01]  /*13f0*/  @!UP0 UMOV UR8, UR19 ;  /* 0x0000001300088c82 */ /* 0x000fe20008000000 */
[----:B------:R-:W-:Y:S02]  /*1400*/  UIMAD UR62, UR9, UR10, UR11 ;  /* 0x0000000a093e72a4 */ /* 0x000fe4000f8e020b */
[----:B------:R-:W-:-:S12]  /*1410*/  UIMAD UR63, UR8, UR63, UR7 ;  /* 0x0000003f083f72a4 */ /* 0x000fd8000f8e0207 */
.L_x_18:
[----:B------:R-:W-:Y:S02]  /*1420*/  UISETP.NE.AND UP1, UPT, UR15, 0x1, UPT ;  /* 0x000000010f00788c */ /* 0x000fe4000bf25270 */
[----:B------:R-:W-:-:S07]  /*1430*/  UISETP.NE.AND UP0, UPT, UR4, 0x2, UPT ;  /* 0x000000020400788c */ /* 0x000fce000bf05270 */
[----:B------:R-:W-:Y:S05]  /*1440*/  BRA.U UP1, `(.L_x_19) ;  /* 0x0000000101407547 */ /* 0x000fea000b800000 */
[----:B------:R-:W1:Y:S01]  /*1450*/  LDCU.128 UR8, c[0x0][0xb10] ;  /* 0x00016200ff0877ac */ /* 0x000e620008000c00 */
[----:B------:R-:W2:Y:S01]  /*1460*/  LDCU UR7, c[0x0][0xb0c] ;  /* 0x00016180ff0777ac */ /* 0x000ea20008000800 */
[----:B------:R-:W3:Y:S01]  /*1470*/  LDCU UR6, c[0x0][0xb20] ;  /* 0x00016400ff0677ac */ /* 0x000ee20008000800 */
[----:B-1----:R-:W-:Y:S02]  /*1480*/  UIMAD.WIDE.U32 UR20, UR63, UR8, URZ ;  /* 0x000000083f1472a5 */ /* 0x002fe4000f8e00ff */
[----:B------:R-:W-:Y:S02]  /*1490*/  UIMAD.WIDE.U32 UR18, UR62, UR11, URZ ;  /* 0x0000000b3e1272a5 */ /* 0x000fe4000f8e00ff */
[----:B--2---:R-:W-:-:S03]  /*14a0*/  UISETP.NE.AND UP1, UPT, UR7, 0x1, UPT ;  /* 0x000000010700788c */ /* 0x004fc6000bf25270 */
[----:B------:R-:W-:Y:S01]  /*14b0*/  UMOV UR11, UR21 ;  /* 0x00000015000b7c82 */ /* 0x000fe20008000000 */
[----:B---3--:R-:W-:Y:S02]  /*14c0*/  USHF.R.U32.HI UR6, URZ, UR6, UR19 ;  /* 0x00000006ff067299 */ /* 0x008fe40008011613 */
[----:B------:R-:W-:-:S04]  /*14d0*/  USHF.R.U32.HI UR8, URZ, UR9, UR11 ;  /* 0x00000009ff087299 */ /* 0x000fc8000801160b */
[----:B------:R-:W-:Y:S02]  /*14e0*/  USEL UR8, UR63, UR8, !UP1 ;  /* 0x000000083f087287 */ /* 0x000fe4000c800000 */
[----:B------:R-:W-:-:S04]  /*14f0*/  UISETP.NE.AND UP1, UPT, UR10, 0x1, UPT ;  /* 0x000000010a00788c */ /* 0x000fc8000bf25270 */
[----:B------:R-:W-:-:S04]  /*1500*/  USEL UR6, UR62, UR6, !UP1 ;  /* 0x000000063e067287 */ /* 0x000fc8000c800000 */
[----:B------:R-:W-:Y:S02]  /*1510*/  UIADD3 UR9, UPT, UPT, -UR6, UR8, URZ ;  /* 0x0000000806097290 */ /* 0x000fe4000fffe1ff */
[----:B------:R-:W-:Y:S02]  /*1520*/  UIADD3 UR6, UPT, UPT, UR6, -UR8, URZ ;  /* 0x8000000806067290 */ /* 0x000fe4000fffe0ff */
[----:B------:R-:W-:Y:S02]  /*1530*/  UIMAD UR62, UR9, UR10, UR62 ;  /* 0x0000000a093e72a4 */ /* 0x000fe4000f8e023e */
[----:B------:R-:W-:-:S12]  /*1540*/  UIMAD UR63, UR6, UR7, UR63 ;  /* 0x00000007063f72a4 */ /* 0x000fd8000f8e023f */
.L_x_19:
[----:B------:R-:W-:Y:S05]  /*1550*/  BRA.U !UP6, `(.L_x_20) ;  /* 0x000000010e0c7547 */ /* 0x000fea000b800000 */
[----:B------:R-:W-:Y:S01]  /*1560*/  UCGABAR_WAIT ;  /* 0x0000000000007dc7 */ /* 0x000fe20008000000 */
[----:B------:R-:W-:Y:S01]  /*1570*/  CCTL.IVALL ;  /* 0x00000000ff00798f */ /* 0x000fe20002000000 */
[----:B------:R-:W-:Y:S05]  /*1580*/  BRA `(.L_x_21) ;  /* 0x0000000000047947 */ /* 0x000fea0003800000 */
.L_x_20:
[----:B------:R-:W-:Y:S06]  /*1590*/  BAR.SYNC.DEFER_BLOCKING 0x0 ;  /* 0x0000000000007b1d */ /* 0x000fec0000010000 */
.L_x_21:
[----:B------:R-:W-:Y:S05]  /*15a0*/  BRA.U UP0, `(.L_x_22) ;  /* 0x0000001100f07547 */ /* 0x000fea000b800000 */
[----:B------:R-:W1:Y:S01]  /*15b0*/  LDCU UR22, c[0x0][0x38c] ;  /* 0x00007180ff1677ac */ /* 0x000e620008000800 */
[----:B------:R-:W-:Y:S01]  /*15c0*/  PLOP3.LUT P1, PT, PT, PT, UP4, 0x80, 0x8 ;  /* 0x000000000008781c */ /* 0x000fe20003f2f048 */
[----:B------:R-:W-:Y:S01]  /*15d0*/  IMAD.MOV.U32 R12, RZ, RZ, 0x1 ;  /* 0x00000001ff0c7424 */ /* 0x000fe200078e00ff */
[----:B------:R-:W-:Y:S02]  /*15e0*/  ISETP.NE.AND P2, PT, R0, RZ, P3 ;  /* 0x000000ff0000720c */ /* 0x000fe40001f45270 */
[----:B------:R-:W-:Y:S02]  /*15f0*/  CS2R R10, SRZ ;  /* 0x00000000000a7805 */ /* 0x000fe4000001ff00 */
[----:B------:R-:W-:Y:S01]  /*1600*/  PLOP3.LUT P1, PT, P1, PT, PT, 0x8, 0x80 ;  /* 0x000000000080781c */ /* 0x000fe20000f2e170 */
[----:B------:R-:W-:Y:S01]  /*1610*/  IMAD.MOV.U32 R9, RZ, RZ, RZ ;  /* 0x000000ffff097224 */ /* 0x000fe200078e00ff */
[----:B------:R-:W2:Y:S01]  /*1620*/  LDCU UR15, c[0x0][0x370] ;  /* 0x00006e00ff0f77ac */ /* 0x000ea20008000800 */
[----:B------:R-:W-:Y:S01]  /*1630*/  IMAD.MOV.U32 R8, RZ, RZ, 0x1 ;  /* 0x00000001ff087424 */ /* 0x000fe200078e00ff */
[----:B------:R-:W-:Y:S01]  /*1640*/  ULOP3.LUT UR31, UR16, 0x1, URZ, 0xc0, !UPT ;  /* 0x00000001101f7892 */ /* 0x000fe2000f8ec0ff */
[----:B------:R-:W3:Y:S01]  /*1650*/  LDCU.64 UR38, c[0x0][0x348] ;  /* 0x00006900ff2677ac */ /* 0x000ee20008000a00 */
[----:B------:R-:W-:-:S02]  /*1660*/  USHF.L.U32 UR21, UR16, 0x7, URZ ;  /* 0x0000000710157899 */ /* 0x000fc400080006ff */
[----:B-1----:R-:W-:Y:S01]  /*1670*/  UIADD3 UR6, UPT, UPT, UR22, 0xff, URZ ;  /* 0x000000ff16067890 */ /* 0x002fe2000fffe0ff */
[----:B------:R-:W1:Y:S03]  /*1680*/  LDCU UR14, c[0x0][0x374] ;  /* 0x00006e80ff0e77ac */ /* 0x000e660008000800 */
[----:B------:R-:W-:Y:S01]  /*1690*/  USHF.R.S32.HI UR30, URZ, 0x1f, UR6 ;  /* 0x0000001fff1e7899 */ /* 0x000fe20008011406 */
[----:B------:R-:W-:-:S03]  /*16a0*/  UMOV UR43, URZ ;  /* 0x000000ff002b7c82 */ /* 0x000fc60008000000 */
[----:B------:R-:W-:Y:S02]  /*16b0*/  ULEA.HI UR30, UR30, UR6, URZ, 0x8 ;  /* 0x000000061e1e7291 */ /* 0x000fe4000f8f40ff */
[----:B------:R-:W-:Y:S02]  /*16c0*/  UIADD3 UR6, UPT, UPT, UR22, -0x1, URZ ;  /* 0xffffffff16067890 */ /* 0x000fe4000fffe0ff */
[----:B------:R-:W-:Y:S02]  /*16d0*/  USHF.R.S32.HI UR30, URZ, 0x8, UR30 ;  /* 0x00000008ff1e7899 */ /* 0x000fe4000801141e */
[----:B------:R-:W-:Y:S02]  /*16e0*/  UISETP.GE.U32.AND UP1, UPT, UR6, -0x1ff, UPT ;  /* 0xfffffe010600788c */ /* 0x000fe4000bf26070 */
[----:B------:R-:W-:Y:S02]  /*16f0*/  UISETP.LT.U32.AND UP0, UPT, UR30, 0x3, UPT ;  /* 0x000000031e00788c */ /* 0x000fe4000bf01070 */
[----:B------:R-:W-:-:S02]  /*1700*/  UIADD3 UR22, UPT, UPT, UR22, 0x1fe, URZ ;  /* 0x000001fe16167890 */ /* 0x000fc4000fffe0ff */
[----:B------:R-:W-:Y:S02]  /*1710*/  USEL UR23, UR30, 0x3, UP0 ;  /* 0x000000031e177887 */ /* 0x000fe40008000000 */
[----:B------:R-:W-:Y:S02]  /*1720*/  UISETP.NE.AND UP0, UPT, UR4, URZ, UPT ;  /* 0x000000ff0400728c */ /* 0x000fe4000bf05270 */
[----:B------:R-:W-:Y:S02]  /*1730*/  UIADD3 UR37, UPT, UPT, UR23, -0x1, URZ ;  /* 0xffffffff17257890 */ /* 0x000fe4000fffe0ff */
[----:B------:R-:W-:Y:S02]  /*1740*/  @UP1 UIADD3 UR37, UPT, UPT, UR23, URZ, URZ ;  /* 0x000000ff17251290 */ /* 0x000fe4000fffe0ff */
[----:B------:R-:W-:Y:S02]  /*1750*/  USEL UR40, UR29, 0x2, UP0 ;  /* 0x000000021d287887 */ /* 0x000fe40008000000 */
[----:B------:R-:W-:-:S02]  /*1760*/  UIADD3 UR29, UPT, UPT, UR37, 0x1, URZ ;  /* 0x00000001251d7890 */ /* 0x000fc4000fffe0ff */
[----:B------:R-:W-:Y:S02]  /*1770*/  UIADD3 UR44, UPT, UPT, UR30, -UR23, URZ ;  /* 0x800000171e2c7290 */ /* 0x000fe4000fffe0ff */
[----:B-123--:R-:W-:-:S12]  /*1780*/  UIADD3 UR37, UPT, UPT, -UR37, URZ, URZ ;  /* 0x000000ff25257290 */ /* 0x00efd8000fffe1ff */
.L_x_42:
[----:B------:R-:W-:Y:S01]  /*1790*/  UISETP.NE.AND UP0, UPT, UR5, URZ, UPT ;  /* 0x000000ff0500728c */ /* 0x000fe2000bf05270 */
[----:B-1----:R-:W1:Y:S08]  /*17a0*/  S2UR UR5, SR_CgaCtaId ;  /* 0x00000000000579c3 */ /* 0x002e700000008800 */
[----:B------:R-:W-:Y:S05]  /*17b0*/  BRA.U UP0, `(.L_x_23) ;  /* 0x0000000100347547 */ /* 0x000fea000b800000 */
[----:B------:R-:W2:Y:S01]  /*17c0*/  S2R R0, SR_CgaCtaId ;  /* 0x0000000000007919 */ /* 0x000ea20000008800 */
[----:B------:R-:W-:Y:S02]  /*17d0*/  MOV R3, 0x400 ;  /* 0x0000040000037802 */ /* 0x000fe40000000f00 */
[----:B------:R-:W-:Y:S02]  /*17e0*/  SHF.L.U32 R2, R8, 0x1f, RZ ;  /* 0x0000001f08027819 */ /* 0x000fe400000006ff */
[----:B--2---:R-:W-:-:S05]  /*17f0*/  LEA R0, R0, R3, 0x18 ;  /* 0x0000000300007211 */ /* 0x004fca00078ec0ff */
[----:B------:R-:W-:-:S04]  /*1800*/  IMAD R3, R9, 0x8, R0 ;  /* 0x0000000809037824 */ /* 0x000fc800078e0200 */
[----:B------:R-:W2:Y:S02]  /*1810*/  SYNCS.PHASECHK.TRANS64.TRYWAIT P0, [R3+URZ+0xa0], R2 ;  /* 0x0000a002030075a7 */ /* 0x000ea400080011ff */
[----:B--2---:R-:W-:Y:S05]  /*1820*/  @!P0 BRA `(.L_x_24) ;  /* 0x0000009800a48947 */ /* 0x004fea0003800000 */
.L_x_116:
[----:B------:R-:W-:Y:S01]  /*1830*/  VIADD R9, R9, 0x1 ;  /* 0x0000000109097836 */ /* 0x000fe20000000000 */
[----:B------:R2:W-:Y:S04]  /*1840*/  SYNCS.ARRIVE.TRANS64.A1T0 RZ, [R3+URZ+0x90], RZ ;  /* 0x000090ff03ff79a7 */ /* 0x0005e800081000ff */
[----:B------:R-:W-:-:S04]  /*1850*/  ISETP.NE.AND P0, PT, R9, 0x2, PT ;  /* 0x000000020900780c */ /* 0x000fc80003f05270 */
[----:B------:R-:W-:Y:S02]  /*1860*/  SEL R9, R9, RZ, P0 ;  /* 0x000000ff09097207 */ /* 0x000fe40000000000 */
[----:B--2---:R-:W-:-:S04]  /*1870*/  SEL R3, RZ, 0x1, P0 ;  /* 0x00000001ff037807 */ /* 0x004fc80000000000 */
[----:B------:R-:W-:-:S07]  /*1880*/  LOP3.LUT R8, R8, R3, RZ, 0x3c, !PT ;  /* 0x0000000308087212 */ /* 0x000fce00078e3cff */
.L_x_23:
[----:B------:R-:W-:Y:S01]  /*1890*/  UMOV UR4, 0x400 ;  /* 0x0000040000047882 */ /* 0x000fe20000000000 */
[----:B------:R-:W-:Y:S01]  /*18a0*/  SHF.L.U32 R0, R12, 0x1f, RZ ;  /* 0x0000001f0c007819 */ /* 0x000fe200000006ff */
[----:B-1----:R-:W-:Y:S02]  /*18b0*/  ULEA UR4, UR5, UR4, 0x18 ;  /* 0x0000000405047291 */ /* 0x002fe4000f8ec0ff */
[----:B------:R-:W-:Y:S02]  /*18c0*/  UISETP.GE.U32.AND UP0, UPT, UR22, 0x1ff, UPT ;  /* 0x000001ff1600788c */ /* 0x000fe4000bf06070 */
[----:B------:R-:W-:Y:S02]  /*18d0*/  ULEA UR6, UR43, UR4, 0x3 ;  /* 0x000000042b067291 */ /* 0x000fe4000f8e18ff */
[----:B------:R-:W-:Y:S02]  /*18e0*/  ULEA.HI UR35, UR63, UR63, URZ, 0x1 ;  /* 0x0000003f3f237291 */ /* 0x000fe4000f8f08ff */
[----:B------:R-:W-:-:S02]  /*18f0*/  ULEA UR19, UR62, UR31, 0x1 ;  /* 0x0000001f3e137291 */ /* 0x000fc4000f8e08ff */
[----:B------:R-:W-:Y:S02]  /*1900*/  USHF.L.U32 UR35, UR35, 0x7, URZ ;  /* 0x0000000723237899 */ /* 0x000fe400080006ff */
[----:B------:R-:W-:Y:S01]  /*1910*/  UIMAD UR19, UR19, 0x58, URZ ;  /* 0x00000058131378a4 */ /* 0x000fe2000f8e02ff */
[----:B------:R1:W2:Y:S01]  /*1920*/  SYNCS.PHASECHK.TRANS64.TRYWAIT P0, [UR6+0x18], R0 ;  /* 0x00001800ff0075a7 */ /* 0x0002a20008001106 */
[----:B------:R-:W-:Y:S01]  /*1930*/  ULOP3.LUT UR35, UR35, 0xffffff00, URZ, 0xc0, !UPT ;  /* 0xffffff0023237892 */ /* 0x000fe2000f8ec0ff */
[----:B------:R-:W-:-:S03]  /*1940*/  UMOV UR45, URZ ;  /* 0x000000ff002d7c82 */ /* 0x000fc60008000000 */
[----:B------:R-:W-:Y:S01]  /*1950*/  ULOP3.LUT UR35, UR35, 0x80, UR21, 0xf8, !UPT ;  /* 0x0000008023237892 */ /* 0x000fe2000f8ef815 */
[----:B------:R-:W-:Y:S11]  /*1960*/  BRA.U !UP0, `(.L_x_25) ;  /* 0x0000000108f07547 */ /* 0x000ff6000b800000 */
[----:B------:R-:W-:Y:S01]  /*1970*/  UMOV UR48, UR37 ;  /* 0x0000002500307c82 */ /* 0x000fe20008000000 */
[----:B------:R-:W-:Y:S01]  /*1980*/  UMOV UR7, UR43 ;  /* 0x0000002b00077c82 */ /* 0x000fe20008000000 */
[----:B------:R-:W-:-:S05]  /*1990*/  UMOV UR26, 0x80 ;  /* 0x00000080001a7882 */ /* 0x000fca0000000000 */
.L_x_31:
[----:B--2---:R-:W-:Y:S01]  /*19a0*/  @P3 MOV R2, 0x1b000 ;  /* 0x0001b00000023802 */ /* 0x004fe20000000f00 */
[----:B------:R-:W-:Y:S01]  /*19b0*/  ULEA UR33, UR7, UR4, 0x3 ;  /* 0x0000000407217291 */ /* 0x000fe2000f8e18ff */
[----:B--2-4-:R-:W-:Y:S11]  /*19c0*/  @P0 BRA `(.L_x_26) ;  /* 0x00000000000c0947 */ /* 0x014ff60003800000 */
[----:B------:R-:W-:Y:S04]  /*19d0*/  SHF.L.U32 R3, R12, 0x1f, RZ ;  /* 0x0000001f0c037819 */ /* 0x000fe800000006ff */
[----:B------:R-:W2:Y:S02]  /*19e0*/  SYNCS.PHASECHK.TRANS64.TRYWAIT P0, [UR33+0x18], R3 ;  /* 0x00001803ff0075a7 */ /* 0x000ea40008001121 */
[----:B--2---:R-:W-:Y:S05]  /*19f0*/  @!P0 BRA `(.L_x_27) ;  /* 0x0000009800448947 */ /* 0x004fea0003800000 */
.L_x_26:
[----:B------:R2:W-:Y:S01]  /*1a00*/  @P3 SYNCS.ARRIVE.TRANS64 RZ, [UR33], R2 ;  /* 0x00000002ffff39a7 */ /* 0x0005e20008000021 */
[----:B------:R-:W-:Y:S02]  /*1a10*/  ULOP3.LUT UR6, UR40, 0x2, URZ, 0xfc, !UPT ;  /* 0x0000000228067892 */ /* 0x000fe4000f8efcff */
[----:B------:R-:W-:Y:S02]  /*1a20*/  UIADD3 UR48, UPT, UPT, UR48, 0x1, URZ ;  /* 0x0000000130307890 */ /* 0x000fe4000fffe0ff */
[----:B------:R-:W-:Y:S02]  /*1a30*/  UISETP.NE.AND UP0, UPT, UR6, 0x2, UPT ;  /* 0x000000020600788c */ /* 0x000fe4000bf05270 */
[----:B------:R-:W-:Y:S07]  /*1a40*/  UISETP.NE.AND UP2, UPT, UR48, 0x1, UPT ;  /* 0x000000013000788c */ /* 0x000fee000bf45270 */
[----:B------:R-:W-:Y:S05]  /*1a50*/  BRA.U UP0, `(.L_x_28) ;  /* 0x0000000100047547 */ /* 0x000fea000b800000 */
[----:B------:R-:W-:Y:S05]  /*1a60*/  BPT.TRAP 0x1 ;  /* 0x000000040000795c */ /* 0x000fea0000300000 */
.L_x_28:
[----:B------:R-:W-:Y:S04]  /*1a70*/  BSSY.RECONVERGENT B0, `(.L_x_29) ;  /* 0x0000003000007945 */ /* 0x000fe80003800200 */
[----:B------:R-:W-:Y:S05]  /*1a80*/  @!P2 BRA `(.L_x_30) ;  /* 0x000000000004a947 */ /* 0x000fea0003800000 */
[----:B------:R-:W-:Y:S05]  /*1a90*/  BPT.TRAP 0x1 ;  /* 0x000000040000795c */ /* 0x000fea0000300000 */
.L_x_30:
[----:B------:R-:W-:Y:S05]  /*1aa0*/  BSYNC.RECONVERGENT B0 ;  /* 0x0000000000007941 */ /* 0x000fea0003800200 */
.L_x_29:
[----:B------:R-:W-:Y:S02]  /*1ab0*/  UIADD3 UR43, UPT, UPT, UR7, 0x1, URZ ;  /* 0x00000001072b7890 */ /* 0x000fe4000fffe0ff */
[----:B------:R-:W-:Y:S02]  /*1ac0*/  UIADD3 UR52, UP1, UPT, UR38, 0x80, URZ ;  /* 0x0000008026347890 */ /* 0x000fe4000ff3e0ff */
[----:B------:R-:W-:Y:S02]  /*1ad0*/  UISETP.NE.AND UP0, UPT, UR43, 0x3, UPT ;  /* 0x000000032b00788c */ /* 0x000fe4000bf05270 */
[----:B------:R-:W-:Y:S02]  /*1ae0*/  ULEA UR24, UR7, UR4, 0xf ;  /* 0x0000000407187291 */ /* 0x000fe4000f8e78ff */
[----:B------:R-:W-:Y:S02]  /*1af0*/  USEL UR9, URZ, 0x1, UP0 ;  /* 0x00000001ff097887 */ /* 0x000fe40008000000 */
[----:B------:R-:W-:Y:S02]  /*1b00*/  USEL UR43, UR43, URZ, UP0 ;  /* 0x000000ff2b2b7287 */ /* 0x000fe40008000000 */
[----:B------:R-:W-:Y:S02]  /*1b10*/  ULOP3.LUT UR33, UR33, 0xfefffff8, URZ, 0xc0, !UPT ;  /* 0xfefffff821217892 */ /* 0x000fe4000f8ec0ff */
[----:B------:R-:W-:Y:S01]  /*1b20*/  ULEA UR8, UR43, UR4, 0x3 ;  /* 0x000000042b087291 */ /* 0x000fe2000f8e18ff */
[----:B------:R-:W-:Y:S01]  /*1b30*/  LOP3.LUT R12, R12, UR9, RZ, 0x3c, !PT ;  /* 0x000000090c0c7c12 */ /* 0x000fe2000f8e3cff */
[----:B------:R-:W-:Y:S02]  /*1b40*/  UIADD3 UR34, UPT, UPT, UR26, -0x80, URZ ;  /* 0xffffff801a227890 */ /* 0x000fe4000fffe0ff */
[----:B------:R-:W-:Y:S01]  /*1b50*/  UIADD3.X UR53, UPT, UPT, URZ, UR39, URZ, UP1, !UPT ;  /* 0x00000027ff357290 */ /* 0x000fe20008ffe4ff */
[----:B-1----:R-:W-:Y:S01]  /*1b60*/  SHF.L.U32 R0, R12, 0x1f, RZ ;  /* 0x0000001f0c007819 */ /* 0x002fe200000006ff */
[----:B------:R-:W-:Y:S01]  /*1b70*/  UIADD3 UR32, UPT, UPT, UR24, 0xb180, URZ ;  /* 0x0000b18018207890 */ /* 0x000fe2000fffe0ff */
[----:B------:R-:W-:Y:S02]  /*1b80*/  UMOV UR54, 0x0 ;  /* 0x0000000000367882 */ /* 0x000fe40000000000 */
[----:B------:R3:W4:Y:S01]  /*1b90*/  SYNCS.PHASECHK.TRANS64.TRYWAIT P0, [UR8+0x18], R0 ;  /* 0x00001800ff0075a7 */ /* 0x0007220008001108 */
[----:B------:R-:W-:Y:S01]  /*1ba0*/  UMOV UR55, 0x10000000 ;  /* 0x1000000000377882 */ /* 0x000fe20000000000 */
[----:B------:R-:W-:Y:S02]  /*1bb0*/  UIADD3 UR24, UPT, UPT, UR24, 0xf180, URZ ;  /* 0x0000f18018187890 */ /* 0x000fe4000fffe0ff */
[----:B------:R-:W-:Y:S02]  /*1bc0*/  UIADD3 UR50, UP0, UPT, UR38, 0x180, URZ ;  /* 0x0000018026327890 */ /* 0x000fe4000ff1e0ff */
[----:B------:R-:W-:Y:S01]  /*1bd0*/  UTMALDG.3D.2CTA [UR32], [UR52], desc[UR54] ;  /* 0x00003620340075b4 */ /* 0x000fe20008211000 */
[----:B------:R-:W-:Y:S01]  /*1be0*/  UIMAD UR6, UR7, 0x5800, UR4 ;  /* 0x00005800070678a4 */ /* 0x000fe2000f8e0204 */
[----:B------:R-:W-:Y:S01]  /*1bf0*/  UMOV UR27, UR35 ;  /* 0x00000023001b7c82 */ /* 0x000fe20008000000 */
[----:B------:R-:W-:Y:S01]  /*1c00*/  UMOV UR28, UR36 ;  /* 0x00000024001c7c82 */ /* 0x000fe20008000000 */
[----:B------:R-:W-:Y:S01]  /*1c10*/  UMOV UR25, UR33 ;  /* 0x0000002100197c82 */ /* 0x000fe20008000000 */
[----:B------:R-:W-:Y:S01]  /*1c20*/  UIADD3.X UR51, UPT, UPT, URZ, UR39, URZ, UP0, !UPT ;  /* 0x00000027ff337290 */ /* 0x000fe200087fe4ff */
[----:B------:R1:W-:Y:S01]  /*1c30*/  UTMALDG.3D.2CTA [UR24], [UR52], desc[UR54] ;  /* 0x00003618340075b4 */ /* 0x0003e20008211000 */
[----:B------:R-:W-:Y:S01]  /*1c40*/  UIADD3 UR16, UPT, UPT, UR6, 0x23180, URZ ;  /* 0x0002318006107890 */ /* 0x000fe2000fffe0ff */
[----:B------:R-:W-:Y:S01]  /*1c50*/  UMOV UR20, UR36 ;  /* 0x0000002400147c82 */ /* 0x000fe20008000000 */
[----:B------:R-:W-:Y:S01]  /*1c60*/  UMOV UR17, UR33 ;  /* 0x0000002100117c82 */ /* 0x000fe20008000000 */
[----:B------:R-:W-:Y:S01]  /*1c70*/  UMOV UR18, UR34 ;  /* 0x0000002200127c82 */ /* 0x000fe20008000000 */
[----:B------:R-:W-:Y:S01]  /*1c80*/  UIADD3 UR8, UPT, UPT, UR6, 0x25d80, URZ ;  /* 0x00025d8006087890 */ /* 0x000fe2000fffe0ff */
[----:B------:R-:W-:Y:S01]  /*1c90*/  UMOV UR10, UR26 ;  /* 0x0000001a000a7c82 */ /* 0x000fe20008000000 */
[----:B------:R-:W-:Y:S03]  /*1ca0*/  UMOV UR11, UR19 ;  /* 0x00000013000b7c82 */ /* 0x000fe60008000000 */
[----:B------:R3:W-:Y:S01]  /*1cb0*/  UTMALDG.3D.2CTA [UR16], [UR50], desc[UR54] ;  /* 0x00003610320075b4 */ /* 0x0007e20008211000 */
[----:B------:R-:W-:Y:S01]  /*1cc0*/  UMOV UR12, UR36 ;  /* 0x00000024000c7c82 */ /* 0x000fe20008000000 */
[----:B------:R-:W-:Y:S01]  /*1cd0*/  UMOV UR9, UR33 ;  /* 0x0000002100097c82 */ /* 0x000fe20008000000 */
[----:B------:R-:W-:Y:S01]  /*1ce0*/  UMOV UR45, UR29 ;  /* 0x0000001d002d7c82 */ /* 0x000fe20008000000 */
[----:B------:R-:W-:Y:S01]  /*1cf0*/  UMOV UR7, UR43 ;  /* 0x0000002b00077c82 */ /* 0x000fe20008000000 */
[----:B------:R3:W-:Y:S01]  /*1d00*/  UTMALDG.3D.2CTA [UR8], [UR50], desc[UR54] ;  /* 0x00003608320075b4 */ /* 0x0007e20008211000 */
[----:B-1----:R-:W-:Y:S01]  /*1d10*/  UIADD3 UR26, UPT, UPT, UR26, 0x100, URZ ;  /* 0x000001001a1a7890 */ /* 0x002fe2000fffe0ff */
[----:B---3--:R-:W-:Y:S11]  /*1d20*/  BRA.U UP2, `(.L_x_31) ;  /* 0xfffffffd021c7547 */ /* 0x008ff6000b83ffff */
.L_x_25:
[----:B------:R-:W-:Y:S01]  /*1d30*/  ULEA UR6, UR43, UR4, 0x3 ;  /* 0x000000042b067291 */ /* 0x000fe2000f8e18ff */
[----:B-1----:R-:W-:Y:S01]  /*1d40*/  SHF.L.U32 R0, R12, 0x1f, RZ ;  /* 0x0000001f0c007819 */ /* 0x002fe200000006ff */
[----:B------:R-:W-:Y:S01]  /*1d50*/  @!P1 SYNCS.ARRIVE.TRANS64.A1T0 RZ, [UR4+0x48], RZ ;  /* 0x000048ffffff99a7 */ /* 0x000fe20008100004 */
[----:B------:R-:W-:-:S06]  /*1d60*/  UISETP.GT.AND UP0, UPT, UR30, UR23, UPT ;  /* 0x000000171e00728c */ /* 0x000fcc000bf04270 */
[----:B--2-4-:R1:W2:Y:S03]  /*1d70*/  SYNCS.PHASECHK.TRANS64.TRYWAIT P0, [UR6+0x18], R0 ;  /* 0x00001800ff0075a7 */ /* 0x0142a60008001106 */
[----:B------:R-:W-:Y:S05]  /*1d80*/  BRA.U !UP0, `(.L_x_32) ;  /* 0x0000000108e87547 */ /* 0x000fea000b800000 */
[----:B------:R-:W-:Y:S01]  /*1d90*/  UIADD3 UR48, UPT, UPT, UR44, UR45, URZ ;  /* 0x0000002d2c307290 */ /* 0x000fe2000fffe0ff */
[----:B------:R-:W-:-:S11]  /*1da0*/  UMOV UR7, UR43 ;  /* 0x0000002b00077c82 */ /* 0x000fd60008000000 */
.L_x_38:
[----:B--2---:R-:W-:Y:S01]  /*1db0*/  @P3 MOV R2, 0x1b000 ;  /* 0x0001b00000023802 */ /* 0x004fe20000000f00 */
[----:B------:R-:W-:Y:S01]  /*1dc0*/  ULEA UR33, UR7, UR4, 0x3 ;  /* 0x0000000407217291 */ /* 0x000fe2000f8e18ff */
[----:B--2-4-:R-:W-:Y:S11]  /*1dd0*/  @P0 BRA `(.L_x_33) ;  /* 0x00000000000c0947 */ /* 0x014ff60003800000 */
[----:B------:R-:W-:Y:S04]  /*1de0*/  SHF.L.U32 R3, R12, 0x1f, RZ ;  /* 0x0000001f0c037819 */ /* 0x000fe800000006ff */
[----:B------:R-:W2:Y:S02]  /*1df0*/  SYNCS.PHASECHK.TRANS64.TRYWAIT P0, [UR33+0x18], R3 ;  /* 0x00001803ff0075a7 */ /* 0x000ea40008001121 */
[----:B--2---:R-:W-:Y:S05]  /*1e00*/  @!P0 BRA `(.L_x_34) ;  /* 0x0000009400588947 */ /* 0x004fea0003800000 */
.L_x_33:
[----:B------:R2:W-:Y:S01]  /*1e10*/  @P3 SYNCS.ARRIVE.TRANS64 RZ, [UR33], R2 ;  /* 0x00000002ffff39a7 */ /* 0x0005e20008000021 */
[----:B------:R-:W-:Y:S04]  /*1e20*/  ULOP3.LUT UR6, UR40, 0x2, URZ, 0xfc, !UPT ;  /* 0x0000000228067892 */ /* 0x000fe8000f8efcff */
[----:B------:R-:W-:Y:S09]  /*1e30*/  UISETP.NE.AND UP0, UPT, UR6, 0x2, UPT ;  /* 0x000000020600788c */ /* 0x000ff2000bf05270 */
[----:B------:R-:W-:Y:S05]  /*1e40*/  BRA.U UP0, `(.L_x_35) ;  /* 0x0000000100047547 */ /* 0x000fea000b800000 */
[----:B------:R-:W-:Y:S05]  /*1e50*/  BPT.TRAP 0x1 ;  /* 0x000000040000795c */ /* 0x000fea0000300000 */
.L_x_35:
[----:B------:R-:W-:Y:S04]  /*1e60*/  BSSY.RECONVERGENT B0, `(.L_x_36) ;  /* 0x0000003000007945 */ /* 0x000fe80003800200 */
[----:B------:R-:W-:Y:S05]  /*1e70*/  @!P2 BRA `(.L_x_37) ;  /* 0x000000000004a947 */ /* 0x000fea0003800000 */
[----:B------:R-:W-:Y:S05]  /*1e80*/  BPT.TRAP 0x1 ;  /* 0x000000040000795c */ /* 0x000fea0000300000 */
.L_x_37:
[----:B------:R-:W-:Y:S05]  /*1e90*/  BSYNC.RECONVERGENT B0 ;  /* 0x0000000000007941 */ /* 0x000fea0003800200 */
.L_x_36:
[----:B------:R-:W-:Y:S02]  /*1ea0*/  UIADD3 UR43, UPT, UPT, UR7, 0x1, URZ ;  /* 0x00000001072b7890 */ /* 0x000fe4000fffe0ff */
[----:B------:R-:W-:Y:S02]  /*1eb0*/  UIADD3 UR54, UP1, UPT, UR38, 0x80, URZ ;  /* 0x0000008026367890 */ /* 0x000fe4000ff3e0ff */
[----:B------:R-:W-:Y:S02]  /*1ec0*/  UISETP.NE.AND UP0, UPT, UR43, 0x3, UPT ;  /* 0x000000032b00788c */ /* 0x000fe4000bf05270 */
[----:B------:R-:W-:Y:S02]  /*1ed0*/  ULEA UR24, UR7, UR4, 0xf ;  /* 0x0000000407187291 */ /* 0x000fe4000f8e78ff */
[----:B------:R-:W-:Y:S02]  /*1ee0*/  USEL UR9, URZ, 0x1, UP0 ;  /* 0x00000001ff097887 */ /* 0x000fe40008000000 */
[----:B------:R-:W-:Y:S02]  /*1ef0*/  USEL UR43, UR43, URZ, UP0 ;  /* 0x000000ff2b2b7287 */ /* 0x000fe40008000000 */
[----:B------:R-:W-:Y:S02]  /*1f00*/  USHF.L.U32 UR34, UR45, 0x8, URZ ;  /* 0x000000082d227899 */ /* 0x000fe400080006ff */
[----:B------:R-:W-:Y:S01]  /*1f10*/  ULEA UR8, UR43, UR4, 0x3 ;  /* 0x000000042b087291 */ /* 0x000fe2000f8e18ff */
[----:B------:R-:W-:Y:S01]  /*1f20*/  LOP3.LUT R12, R12, UR9, RZ, 0x3c, !PT ;  /* 0x000000090c0c7c12 */ /* 0x000fe2000f8e3cff */
[----:B------:R-:W-:Y:S02]  /*1f30*/  ULOP3.LUT UR33, UR33, 0xfefffff8, URZ, 0xc0, !UPT ;  /* 0xfefffff821217892 */ /* 0x000fe4000f8ec0ff */
[----:B------:R-:W-:Y:S01]  /*1f40*/  UIADD3.X UR55, UPT, UPT, URZ, UR39, URZ, UP1, !UPT ;  /* 0x00000027ff377290 */ /* 0x000fe20008ffe4ff */
[----:B-1----:R-:W-:Y:S01]  /*1f50*/  SHF.L.U32 R0, R12, 0x1f, RZ ;  /* 0x0000001f0c007819 */ /* 0x002fe200000006ff */
[----:B------:R-:W-:Y:S01]  /*1f60*/  UIADD3 UR32, UPT, UPT, UR24, 0xb180, URZ ;  /* 0x0000b18018207890 */ /* 0x000fe2000fffe0ff */
[----:B------:R-:W-:Y:S02]  /*1f70*/  UMOV UR52, 0x0 ;  /* 0x0000000000347882 */ /* 0x000fe40000000000 */
[----:B------:R3:W4:Y:S01]  /*1f80*/  SYNCS.PHASECHK.TRANS64.TRYWAIT P0, [UR8+0x18], R0 ;  /* 0x00001800ff0075a7 */ /* 0x0007220008001108 */
[----:B------:R-:W-:Y:S01]  /*1f90*/  UMOV UR53, 0x10000000 ;  /* 0x1000000000357882 */ /* 0x000fe20000000000 */
[----:B------:R-:W-:Y:S02]  /*1fa0*/  UIADD3 UR26, UPT, UPT, UR34, 0x80, URZ ;  /* 0x00000080221a7890 */ /* 0x000fe4000fffe0ff */
[----:B------:R-:W-:Y:S02]  /*1fb0*/  UIADD3 UR24, UPT, UPT, UR24, 0xf180, URZ ;  /* 0x0000f18018187890 */ /* 0x000fe4000fffe0ff */
[----:B------:R3:W-:Y:S01]  /*1fc0*/  UTMALDG.3D.2CTA [UR32], [UR54], desc[UR52] ;  /* 0x00003420360075b4 */ /* 0x0007e20008211000 */
[----:B------:R-:W-:Y:S02]  /*1fd0*/  UIADD3 UR50, UP0, UPT, UR38, 0x180, URZ ;  /* 0x0000018026327890 */ /* 0x000fe4000ff1e0ff */
        /* <DEDUP_REMOVED lines=16> */
[----:B------:R-:W-:Y:S01]  /*20e0*/  UIADD3 UR45, UPT, UPT, UR45, 0x1, URZ ;  /* 0x000000012d2d7890 */ /* 0x000fe2000fffe0ff */
[----:B------:R-:W-:Y:S03]  /*20f0*/  UMOV UR7, UR43 ;  /* 0x0000002b00077c82 */ /* 0x000fe60008000000 */
[----:B------:R-:W-:Y:S01]  /*2100*/  UISETP.NE.AND UP0, UPT, UR45, UR48, UPT ;  /* 0x000000302d00728c */ /* 0x000fe2000bf05270 */
[----:B------:R3:W-:Y:S08]  /*2110*/  UTMALDG.3D.2CTA [UR8], [UR50], desc[UR52] ;  /* 0x00003408320075b4 */ /* 0x0007f00008211000 */
[----:B---3--:R-:W-:Y:S05]  /*2120*/  BRA.U UP0, `(.L_x_38) ;  /* 0xfffffffd00207547 */ /* 0x008fea000b83ffff */
.L_x_32:
[C---:B------:R-:W-:Y:S01]  /*2130*/  LEA R3, R11.reuse, UR4, 0x3 ;  /* 0x000000040b037c11 */ /* 0x040fe2000f8e18ff */
[----:B------:R-:W-:Y:S01]  /*2140*/  NOP ;  /* 0x0000000000007918 */ /* 0x000fe20000000000 */
[----:B-1----:R-:W-:Y:S02]  /*2150*/  SHF.L.U32 R0, R10, 0x1f, RZ ;  /* 0x0000001f0a007819 */ /* 0x002fe400000006ff */
[----:B------:R-:W-:Y:S02]  /*2160*/  LEA R5, R11, UR4, 0x4 ;  /* 0x000000040b057c11 */ /* 0x000fe4000f8e20ff */
[----:B--2-4-:R-:W1:Y:S02]  /*2170*/  SYNCS.PHASECHK.TRANS64.TRYWAIT P0, [R3+URZ+0x50], R0 ;  /* 0x00005000030075a7 */ /* 0x014e6400080011ff */
[----:B-1----:R-:W-:Y:S05]  /*2180*/  @!P0 BRA `(.L_x_39) ;  /* 0x0000009000908947 */ /* 0x002fea0003800000 */
.L_x_119:
[----:B------:R-:W2:Y:S01]  /*2190*/  LDS.128 R4, [R5+0xc0] ;  /* 0x0000c00005047984 */ /* 0x000ea20000000c00 */
[----:B------:R-:W-:Y:S01]  /*21a0*/  UISETP.GE.AND UP0, UPT, UR13, 0x1, UPT ;  /* 0x000000010d00788c */ /* 0x000fe2000bf06270 */
[----:B------:R-:W-:Y:S01]  /*21b0*/  @!PT LDS RZ, [RZ] ;  /* 0x00000000fffff984 */ /* 0x000fe20000000800 */
[----:B------:R-:W-:Y:S01]  /*21c0*/  @!PT LDS RZ, [RZ] ;  /* 0x00000000fffff984 */ /* 0x000fe20000000800 */
[----:B------:R-:W-:Y:S01]  /*21d0*/  @!PT LDS RZ, [RZ] ;  /* 0x00000000fffff984 */ /* 0x000fe20000000800 */
[----:B------:R-:W-:Y:S01]  /*21e0*/  @!PT LDS RZ, [RZ] ;  /* 0x00000000fffff984 */ /* 0x000fe20000000800 */
[----:B------:R3:W-:Y:S06]  /*21f0*/  MEMBAR.ALL.CTA ;  /* 0x0000000000007992 */ /* 0x0007ec0000008000 */
[----:B---3--:R-:W3:Y:S01]  /*2200*/  FENCE.VIEW.ASYNC.S ;  /* 0x00000000000073c6 */ /* 0x008ee20000000000 */
[----:B--2---:R-:W-:-:S13]  /*2210*/  LOP3.LUT P0, RZ, R6, 0x1, RZ, 0xc0, !PT ;  /* 0x0000000106ff7812 */ /* 0x004fda000780c0ff */
[----:B---3--:R-:W-:Y:S01]  /*2220*/  VOTEU.ANY UP1, P0 ;  /* 0x0000000000ff7886 */ /* 0x008fe20000020100 */
[----:B------:R-:W-:-:S13]  /*2230*/  PLOP3.LUT P0, PT, PT, PT, UP1, 0x80, 0x8 ;  /* 0x000000000008781c */ /* 0x000fda0003f0f018 */
[----:B-1----:R-:W-:Y:S02]  /*2240*/  @P0 LOP3.LUT R0, R5, 0xffff, RZ, 0xc0, !PT ;  /* 0x0000ffff05000812 */ /* 0x002fe400078ec0ff */
[----:B------:R-:W-:Y:S02]  /*2250*/  @P0 MOV R2, R4 ;  /* 0x0000000400020202 */ /* 0x000fe40000000f00 */
[----:B------:R-:W-:Y:S01]  /*2260*/  @P0 R2UR UR7, R0 ;  /* 0x00000000000702ca */ /* 0x000fe200000e0000 */
[----:B------:R-:W-:Y:S01]  /*2270*/  VIADD R0, R3, 0x60 ;  /* 0x0000006003007836 */ /* 0x000fe20000000000 */
[----:B------:R-:W-:Y:S02]  /*2280*/  @P0 SHF.R.U32.HI R4, RZ, 0x10, R5 ;  /* 0x00000010ff040819 */ /* 0x000fe40000011605 */
[----:B------:R-:W-:Y:S02]  /*2290*/  @P0 R2UR UR8, R2 ;  /* 0x00000000020802ca */ /* 0x000fe400000e0000 */
[----:B------:R-:W-:-:S02]  /*22a0*/  PRMT R0, RZ, 0x654, R0 ;  /* 0x00000654ff007816 */ /* 0x000fc40000000000 */
[----:B------:R-:W-:Y:S02]  /*22b0*/  @P0 R2UR UR6, R4 ;  /* 0x00000000040602ca */ /* 0x000fe400000e0000 */
[----:B------:R1:W-:Y:S03]  /*22c0*/  SYNCS.ARRIVE.TRANS64.RED.A1T0 RZ, [R0+URZ], RZ ;  /* 0x000000ff00ff79a7 */ /* 0x0003e600081004ff */
[----:B------:R-:W-:-:S04]  /*22d0*/  @UP1 UMOV UR41, UR7 ;  /* 0x0000000700291c82 */ /* 0x000fc80008000000 */
[----:B------:R-:W-:-:S04]  /*22e0*/  @UP1 UMOV UR42, UR8 ;  /* 0x00000008002a1c82 */ /* 0x000fc80008000000 */
[----:B------:R-:W-:Y:S01]  /*22f0*/  @UP1 UMOV UR36, UR6 ;  /* 0x0000000600241c82 */ /* 0x000fe20008000000 */
[----:B------:R-:W-:Y:S05]  /*2300*/  BRA.U !UP0, `(.L_x_40) ;  /* 0x0000000108bc7547 */ /* 0x000fea000b800000 */
[----:B------:R-:W2:Y:S01]  /*2310*/  LDCU.128 UR8, c[0x0][0xb10] ;  /* 0x00016200ff0877ac */ /* 0x000ea20008000c00 */
[----:B------:R-:W3:Y:S01]  /*2320*/  LDCU UR12, c[0x0][0xb20] ;  /* 0x00016400ff0c77ac */ /* 0x000ee20008000800 */
[----:B------:R-:W4:Y:S01]  /*2330*/  LDCU UR16, c[0x0][0xb0c] ;  /* 0x00016180ff1077ac */ /* 0x000f220008000800 */
[----:B------:R-:W5:Y:S01]  /*2340*/  LDCU.64 UR6, c[0x0][0xb28] ;  /* 0x00016500ff0677ac */ /* 0x000f620008000a00 */
[----:B------:R-:W-:Y:S02]  /*2350*/  UISETP.NE.AND UP3, UPT, UR13, 0x1, UPT ;  /* 0x000000010d00788c */ /* 0x000fe4000bf65270 */
[----:B--2---:R-:W-:Y:S02]  /*2360*/  UIMAD.WIDE.U32 UR26, UR14, UR11, URZ ;  /* 0x0000000b0e1a72a5 */ /* 0x004fe4000f8e00ff */
[----:B------:R-:W-:Y:S02]  /*2370*/  UIMAD.WIDE.U32 UR24, UR15, UR8, URZ ;  /* 0x000000080f1872a5 */ /* 0x000fe4000f8e00ff */
[----:B------:R-:W-:-:S02]  /*2380*/  UIMAD.WIDE.U32 UR18, UR41, UR11, URZ ;  /* 0x0000000b291272a5 */ /* 0x000fc4000f8e00ff */
[----:B------:R-:W-:Y:S01]  /*2390*/  UISETP.NE.AND UP0, UPT, UR10, 0x1, UPT ;  /* 0x000000010a00788c */ /* 0x000fe2000bf05270 */
[----:B------:R-:W-:Y:S02]  /*23a0*/  UMOV UR11, UR27 ;  /* 0x0000001b000b7c82 */ /* 0x000fe40008000000 */
[----:B------:R-:W-:Y:S01]  /*23b0*/  UMOV UR17, UR25 ;  /* 0x0000001900117c82 */ /* 0x000fe20008000000 */
[----:B---3--:R-:W-:Y:S02]  /*23c0*/  USHF.R.U32.HI UR11, URZ, UR12, UR11 ;  /* 0x0000000cff0b7299 */ /* 0x008fe4000801160b */
[----:B----4-:R-:W-:Y:S02]  /*23d0*/  UISETP.NE.AND UP2, UPT, UR16, 0x1, UPT ;  /* 0x000000011000788c */ /* 0x010fe4000bf45270 */
[----:B------:R-:W-:Y:S02]  /*23e0*/  USHF.R.U32.HI UR17, URZ, UR9, UR17 ;  /* 0x00000009ff117299 */ /* 0x000fe40008011611 */
[----:B------:R-:W-:-:S02]  /*23f0*/  USEL UR11, UR14, UR11, !UP0 ;  /* 0x0000000b0e0b7287 */ /* 0x000fc4000c000000 */
[----:B------:R-:W-:Y:S02]  /*2400*/  USEL UR17, UR15, UR17, !UP2 ;  /* 0x000000110f117287 */ /* 0x000fe4000d000000 */
[----:B-----5:R-:W-:Y:S02]  /*2410*/  UIMAD.WIDE.U32 UR26, UR11, UR6, URZ ;  /* 0x000000060b1a72a5 */ /* 0x020fe4000f8e00ff */
[----:B------:R-:W-:Y:S02]  /*2420*/  UIMAD.WIDE.U32 UR24, UR42, UR8, URZ ;  /* 0x000000082a1872a5 */ /* 0x000fe4000f8e00ff */
[----:B------:R-:W-:Y:S02]  /*2430*/  USHF.R.U32.HI UR19, URZ, UR12, UR19 ;  /* 0x0000000cff137299 */ /* 0x000fe40008011613 */
[----:B------:R-:W-:Y:S02]  /*2440*/  UIMAD.WIDE.U32 UR32, UR17, UR6, URZ ;  /* 0x00000006112072a5 */ /* 0x000fe4000f8e00ff */
[----:B------:R-:W-:-:S02]  /*2450*/  @UP3 USHF.R.U32.HI UR11, URZ, UR7, UR27 ;  /* 0x00000007ff0b3299 */ /* 0x000fc4000801161b */
[----:B------:R-:W-:Y:S02]  /*2460*/  USHF.R.U32.HI UR25, URZ, UR9, UR25 ;  /* 0x00000009ff197299 */ /* 0x000fe40008011619 */
[----:B------:R-:W-:Y:S02]  /*2470*/  USEL UR19, UR41, UR19, !UP0 ;  /* 0x0000001329137287 */ /* 0x000fe4000c000000 */
[----:B------:R-:W-:Y:S02]  /*2480*/  @UP3 USHF.R.U32.HI UR17, URZ, UR7, UR33 ;  /* 0x00000007ff113299 */ /* 0x000fe40008011621 */
[----:B------:R-:W-:Y:S02]  /*2490*/  UIMAD UR11, UR13, UR11, URZ ;  /* 0x0000000b0d0b72a4 */ /* 0x000fe4000f8e02ff */
[----:B------:R-:W-:Y:S02]  /*24a0*/  USEL UR25, UR42, UR25, !UP2 ;  /* 0x000000192a197287 */ /* 0x000fe4000d000000 */
[----:B------:R-:W-:-:S02]  /*24b0*/  UIMAD UR8, UR13, UR17, URZ ;  /* 0x000000110d0872a4 */ /* 0x000fc4000f8e02ff */
[----:B------:R-:W-:Y:S02]  /*24c0*/  UISETP.GE.AND UP0, UPT, UR19, UR11, UPT ;  /* 0x0000000b1300728c */ /* 0x000fe4000bf06270 */
[----:B------:R-:W-:Y:S02]  /*24d0*/  UIMAD.WIDE.U32 UR32, UR19, UR6, URZ ;  /* 0x00000006132072a5 */ /* 0x000fe4000f8e00ff */
[----:B------:R-:W-:Y:S02]  /*24e0*/  UISETP.GE.OR UP0, UPT, UR25, UR8, UP0 ;  /* 0x000000081900728c */ /* 0x000fe40008706670 */
[----:B------:R-:W-:Y:S02]  /*24f0*/  UIMAD.WIDE.U32 UR26, UR25, UR6, URZ ;  /* 0x00000006191a72a5 */ /* 0x000fe4000f8e00ff */
[----:B------:R-:W-:Y:S02]  /*2500*/  USHF.R.U32.HI UR6, URZ, UR7, UR33 ;  /* 0x00000007ff067299 */ /* 0x000fe40008011621 */
[----:B------:R-:W-:-:S02]  /*2510*/  UIADD3 UR8, UPT, UPT, -UR19, URZ, URZ ;  /* 0x000000ff13087290 */ /* 0x000fc4000fffe1ff */
[----:B------:R-:W-:Y:S02]  /*2520*/  USEL UR6, UR19, UR6, !UP3 ;  /* 0x0000000613067287 */ /* 0x000fe4000d800000 */
[----:B------:R-:W-:Y:S02]  /*2530*/  UIMAD UR8, UR10, UR8, UR41 ;  /* 0x000000080a0872a4 */ /* 0x000fe4000f8e0229 */
[----:B------:R-:W-:Y:S02]  /*2540*/  @!UP0 USHF.R.U32.HI UR9, URZ, UR7, UR27 ;  /* 0x00000007ff098299 */ /* 0x000fe4000801161b */
[----:B------:R-:W-:Y:S02]  /*2550*/  UIADD3 UR11, UPT, UPT, -UR6, URZ, URZ ;  /* 0x000000ff060b7290 */ /* 0x000fe4000fffe1ff */
[----:B------:R-:W-:Y:S02]  /*2560*/  @!UP0 USEL UR9, UR25, UR9, !UP3 ;  /* 0x0000000919098287 */ /* 0x000fe4000d800000 */
[----:B------:R-:W-:-:S02]  /*2570*/  UIMAD UR11, UR13, UR11, UR19 ;  /* 0x0000000b0d0b72a4 */ /* 0x000fc4000f8e0213 */
[----:B------:R-:W-:Y:S02]  /*2580*/  UIADD3 UR7, UPT, UPT, -UR25, URZ, URZ ;  /* 0x000000ff19077290 */ /* 0x000fe4000fffe1ff */
[----:B------:R-:W-:Y:S02]  /*2590*/  @!UP0 UIMAD UR11, UR11, UR17, UR9 ;  /* 0x000000110b0b82a4 */ /* 0x000fe4000f8e0209 */
[----:B------:R-:W-:Y:S02]  /*25a0*/  @!UP0 UIADD3 UR6, UPT, UPT, UR6, -UR9, URZ ;  /* 0x8000000906068290 */ /* 0x000fe4000fffe0ff */
[----:B------:R-:W-:Y:S02]  /*25b0*/  UIMAD UR7, UR16, UR7, UR42 ;  /* 0x00000007100772a4 */ /* 0x000fe4000f8e022a */
[----:B------:R-:W-:-:S03]  /*25c0*/  @!UP0 UIMAD UR19, UR13, UR6, UR25 ;  /* 0x000000060d1382a4 */ /* 0x000fc6000f8e0219 */
[----:B------:R-:W-:Y:S01]  /*25d0*/  @!UP0 UMOV UR25, UR11 ;  /* 0x0000000b00198c82 */ /* 0x000fe20008000000 */
[----:B------:R-:W-:Y:S02]  /*25e0*/  UIMAD UR41, UR19, UR10, UR8 ;  /* 0x0000000a132972a4 */ /* 0x000fe4000f8e0208 */
[----:B------:R-:W-:-:S12]  /*25f0*/  UIMAD UR42, UR25, UR16, UR7 ;  /* 0x00000010192a72a4 */ /* 0x000fd8000f8e0207 */
.L_x_40:
[----:B------:R-:W2:Y:S02]  /*2600*/  LDCU UR6, c[0x0][0xb30] ;  /* 0x00016600ff0677ac */ /* 0x000ea40008000800 */
[----:B--2---:R-:W-:-:S09]  /*2610*/  UISETP.NE.AND UP0, UPT, UR6, 0x1, UPT ;  /* 0x000000010600788c */ /* 0x004fd2000bf05270 */
[----:B------:R-:W-:Y:S05]  /*2620*/  BRA.U UP0, `(.L_x_41) ;  /* 0x0000000100407547 */ /* 0x000fea000b800000 */
[----:B------:R-:W2:Y:S01]  /*2630*/  LDCU.128 UR8, c[0x0][0xb10] ;  /* 0x00016200ff0877ac */ /* 0x000ea20008000c00 */
[----:B------:R-:W3:Y:S01]  /*2640*/  LDCU UR7, c[0x0][0xb0c] ;  /* 0x00016180ff0777ac */ /* 0x000ee20008000800 */
[----:B------:R-:W4:Y:S01]  /*2650*/  LDCU UR6, c[0x0][0xb20] ;  /* 0x00016400ff0677ac */ /* 0x000f220008000800 */
[----:B--2---:R-:W-:Y:S02]  /*2660*/  UIMAD.WIDE.U32 UR18, UR42, UR8, URZ ;  /* 0x000000082a1272a5 */ /* 0x004fe4000f8e00ff */
[----:B------:R-:W-:Y:S02]  /*2670*/  UIMAD.WIDE.U32 UR16, UR41, UR11, URZ ;  /* 0x0000000b291072a5 */ /* 0x000fe4000f8e00ff */
[----:B---3--:R-:W-:Y:S02]  /*2680*/  UISETP.NE.AND UP2, UPT, UR7, 0x1, UPT ;  /* 0x000000010700788c */ /* 0x008fe4000bf45270 */
[----:B------:R-:W-:Y:S01]  /*2690*/  UISETP.NE.AND UP0, UPT, UR10, 0x1, UPT ;  /* 0x000000010a00788c */ /* 0x000fe2000bf05270 */
[----:B------:R-:W-:Y:S01]  /*26a0*/  UMOV UR11, UR19 ;  /* 0x00000013000b7c82 */ /* 0x000fe20008000000 */
[----:B----4-:R-:W-:-:S02]  /*26b0*/  USHF.R.U32.HI UR6, URZ, UR6, UR17 ;  /* 0x00000006ff067299 */ /* 0x010fc40008011611 */
[----:B------:R-:W-:Y:S02]  /*26c0*/  USHF.R.U32.HI UR9, URZ, UR9, UR11 ;  /* 0x00000009ff097299 */ /* 0x000fe4000801160b */
[----:B------:R-:W-:Y:S02]  /*26d0*/  USEL UR6, UR41, UR6, !UP0 ;  /* 0x0000000629067287 */ /* 0x000fe4000c000000 */
[----:B------:R-:W-:-:S04]  /*26e0*/  USEL UR9, UR42, UR9, !UP2 ;  /* 0x000000092a097287 */ /* 0x000fc8000d000000 */
[----:B------:R-:W-:Y:S02]  /*26f0*/  UIADD3 UR8, UPT, UPT, UR9, -UR6, URZ ;  /* 0x8000000609087290 */ /* 0x000fe4000fffe0ff */
[----:B------:R-:W-:Y:S02]  /*2700*/  UIADD3 UR6, UPT, UPT, -UR9, UR6, URZ ;  /* 0x0000000609067290 */ /* 0x000fe4000fffe1ff */
[----:B------:R-:W-:Y:S02]  /*2710*/  UIMAD UR41, UR8, UR10, UR41 ;  /* 0x0000000a082972a4 */ /* 0x000fe4000f8e0229 */
[----:B------:R-:W-:-:S12]  /*2720*/  UIMAD UR42, UR6, UR7, UR42 ;  /* 0x00000007062a72a4 */ /* 0x000fd8000f8e022a */
.L_x_41:
[----:B------:R-:W-:Y:S01]  /*2730*/  VIADD R11, R11, 0x1 ;  /* 0x000000010b0b7836 */ /* 0x000fe20000000000 */
[----:B------:R-:W-:Y:S01]  /*2740*/  PLOP3.LUT P1, PT, PT, PT, PT, 0x80, 0x8 ;  /* 0x000000000008781c */ /* 0x000fe20003f2f070 */
[----:B------:R-:W-:Y:S02]  /*2750*/  UIADD3 UR63, UPT, UPT, UR42, UR47, URZ ;  /* 0x0000002f2a3f7290 */ /* 0x000fe4000fffe0ff */
[----:B------:R-:W-:Y:S01]  /*2760*/  UIADD3 UR62, UPT, UPT, UR41, UR46, URZ ;  /* 0x0000002e293e7290 */ /* 0x000fe2000fffe0ff */
[----:B------:R-:W-:-:S04]  /*2770*/  ISETP.NE.AND P0, PT, R11, 0x2, PT ;  /* 0x000000020b00780c */ /* 0x000fc80003f05270 */
[----:B------:R-:W-:Y:S02]  /*2780*/  SEL R3, RZ, 0x1, P0 ;  /* 0x00000001ff037807 */ /* 0x000fe40000000000 */
[----:B------:R-:W-:Y:S02]  /*2790*/  SEL R11, R11, RZ, P0 ;  /* 0x000000ff0b0b7207 */ /* 0x000fe40000000000 */
[----:B------:R-:W-:Y:S01]  /*27a0*/  LOP3.LUT R10, R10, R3, RZ, 0x3c, !PT ;  /* 0x000000030a0a7212 */ /* 0x000fe200078e3cff */
[----:B------:R-:W-:Y:S06]  /*27b0*/  BRA.U UP1, `(.L_x_42) ;  /* 0xffffffed01f47547 */ /* 0x000fec000b83ffff */
[----:B------:R-:W-:Y:S01]  /*27c0*/  UIADD3 UR4, UPT, UPT, UR4, 0x18, URZ ;  /* 0x0000001804047890 */ /* 0x000fe2000fffe0ff */
[----:B------:R-:W-:-:S03]  /*27d0*/  SHF.L.U32 R3, R12, 0x1f, RZ ;  /* 0x0000001f0c037819 */ /* 0x000fc600000006ff */
[----:B------:R-:W-:-:S09]  /*27e0*/  ULEA UR5, UR43, UR4, 0x3 ;  /* 0x000000042b057291 */ /* 0x000fd2000f8e18ff */
[----:B------:R-:W2:Y:S02]  /*27f0*/  SYNCS.PHASECHK.TRANS64.TRYWAIT P0, [UR5], R3 ;  /* 0x00000003ff0075a7 */ /* 0x000ea40008001105 */
[----:B--2---:R-:W-:Y:S05]  /*2800*/  @!P0 BRA `(.L_x_43) ;  /* 0x0000008c00048947 */ /* 0x004fea0003800000 */
.L_x_121:
[----:B------:R-:W-:-:S04]  /*2810*/  UIADD3 UR6, UPT, UPT, UR43, 0x1, URZ ;  /* 0x000000012b067890 */ /* 0x000fc8000fffe0ff */
[----:B------:R-:W-:-:S04]  /*2820*/  UISETP.NE.AND UP0, UPT, UR6, 0x3, UPT ;  /* 0x000000030600788c */ /* 0x000fc8000bf05270 */
[----:B------:R-:W-:Y:S02]  /*2830*/  USEL UR7, URZ, 0x1, UP0 ;  /* 0x00000001ff077887 */ /* 0x000fe40008000000 */
[----:B------:R-:W-:-:S04]  /*2840*/  USEL UR6, UR6, URZ, UP0 ;  /* 0x000000ff06067287 */ /* 0x000fc80008000000 */
[----:B------:R-:W-:Y:S01]  /*2850*/  ULEA UR5, UR6, UR4, 0x3 ;  /* 0x0000000406057291 */ /* 0x000fe2000f8e18ff */
[----:B------:R-:W-:-:S04]  /*2860*/  LOP3.LUT R12, R12, UR7, RZ, 0x3c, !PT ;  /* 0x000000070c0c7c12 */ /* 0x000fc8000f8e3cff */
[----:B-1----:R-:W-:-:S04]  /*2870*/  SHF.L.U32 R3, R12, 0x1f, RZ ;  /* 0x0000001f0c037819 */ /* 0x002fc800000006ff */
[----:B------:R-:W1:Y:S02]  /*2880*/  SYNCS.PHASECHK.TRANS64.TRYWAIT P0, [UR5], R3 ;  /* 0x00000003ff0075a7 */ /* 0x000e640008001105 */
[----:B-1----:R-:W-:Y:S05]  /*2890*/  @!P0 BRA `(.L_x_44) ;  /* 0x0000008800f88947 */ /* 0x002fea0003800000 */
.L_x_123:
[----:B------:R-:W-:-:S04]  /*28a0*/  UIADD3 UR6, UPT, UPT, UR6, 0x1, URZ ;  /* 0x0000000106067890 */ /* 0x000fc8000fffe0ff */
[----:B------:R-:W-:-:S04]  /*28b0*/  UISETP.NE.AND UP0, UPT, UR6, 0x3, UPT ;  /* 0x000000030600788c */ /* 0x000fc8000bf05270 */
[----:B------:R-:W-:Y:S02]  /*28c0*/  USEL UR5, URZ, 0x1, UP0 ;  /* 0x00000001ff057887 */ /* 0x000fe40008000000 */
[----:B------:R-:W-:-:S04]  /*28d0*/  USEL UR6, UR6, URZ, UP0 ;  /* 0x000000ff06067287 */ /* 0x000fc80008000000 */
[----:B------:R-:W-:Y:S01]  /*28e0*/  ULEA UR6, UR6, UR4, 0x3 ;  /* 0x0000000406067291 */ /* 0x000fe2000f8e18ff */
[----:B-1----:R-:W-:-:S04]  /*28f0*/  LOP3.LUT R3, R12, UR5, RZ, 0x3c, !PT ;  /* 0x000000050c037c12 */ /* 0x002fc8000f8e3cff */
[----:B------:R-:W-:Y:S01]  /*2900*/  SHF.L.U32 R3, R3, 0x1f, RZ ;  /* 0x0000001f03037819 */ /* 0x000fe200000006ff */
[----:B------:R-:W-:-:S07]  /*2910*/  IMAD.U32 R0, RZ, RZ, UR6 ;  /* 0x00000006ff007e24 */ /* 0x000fce000f8e00ff */
.L_x_45:
[----:B-1----:R1:W2:Y:S02]  /*2920*/  SYNCS.PHASECHK.TRANS64.TRYWAIT P0, [R0+URZ], R3 ;  /* 0x00000003000075a7 */ /* 0x0022a400080011ff */
[----:B--2---:R-:W-:Y:S05]  /*2930*/  @!P0 NANOSLEEP.SYNCS 0x989680 ;  /* 0x009896800000895d */ /* 0x004fea0003900000 */
[----:B------:R-:W2:Y:S02]  /*2940*/  @!P0 SYNCS.PHASECHK.TRANS64 P0, [R0+URZ], R3 ;  /* 0x00000003000085a7 */ /* 0x000ea400080010ff */
[----:B--2---:R-:W-:Y:S05]  /*2950*/  @P0 EXIT ;  /* 0x000000000000094d */ /* 0x004fea0003800000 */
[----:B------:R-:W-:Y:S05]  /*2960*/  BRA `(.L_x_45) ;  /* 0xfffffffc00ec7947 */ /* 0x000fea000383ffff */
.L_x_22:
[----:B------:R-:W-:-:S04]  /*2970*/  UISETP.NE.AND UP0, UPT, UR5, URZ, UPT ;  /* 0x000000ff0500728c */ /* 0x000fc8000bf05270 */
[----:B------:R-:W-:-:S09]  /*2980*/  UISETP.NE.OR UP0, UPT, UR4, 0x1, UP0 ;  /* 0x000000010400788c */ /* 0x000fd20008705670 */
[----:B------:R-:W-:Y:S05]  /*2990*/  BRA.U UP0, `(.L_x_46) ;  /* 0x0000000500487547 */ /* 0x000fea000b800000 */
[----:B------:R-:W-:Y:S01]  /*29a0*/  ISETP.GE.U32.AND P2, PT, R0, 0x2, PT ;  /* 0x000000020000780c */ /* 0x000fe20003f46070 */
[----:B------:R-:W-:Y:S01]  /*29b0*/  IMAD.MOV.U32 R12, RZ, RZ, 0x1 ;  /* 0x00000001ff0c7424 */ /* 0x000fe200078e00ff */
[----:B------:R-:W-:Y:S02]  /*29c0*/  CS2R R10, SRZ ;  /* 0x00000000000a7805 */ /* 0x000fe4000001ff00 */
[----:B------:R-:W-:Y:S01]  /*29d0*/  CS2R R8, SRZ ;  /* 0x0000000000087805 */ /* 0x000fe2000001ff00 */
[----:B------:R-:W-:Y:S01]  /*29e0*/  UMOV UR6, 0x400 ;  /* 0x0000040000067882 */ /* 0x000fe20000000000 */
[----:B------:R-:W-:Y:S01]  /*29f0*/  UMOV UR7, URZ ;  /* 0x000000ff00077c82 */ /* 0x000fe20008000000 */
[----:B------:R-:W-:-:S12]  /*2a00*/  ULEA UR6, UR5, UR6, 0x18 ;  /* 0x0000000605067291 */ /* 0x000fd8000f8ec0ff */
.L_x_50:
[----:B------:R-:W-:Y:S02]  /*2a10*/  LEA R2, R8, UR6, 0x3 ;  /* 0x0000000608027c11 */ /* 0x000fe4000f8e18ff */
[----:B------:R-:W-:-:S03]  /*2a20*/  SHF.L.U32 R5, R9, 0x1f, RZ ;  /* 0x0000001f09057819 */ /* 0x000fc600000006ff */
[----:B------:R-:W-:Y:S01]  /*2a30*/  VIADD R4, R2, 0xa0 ;  /* 0x000000a002047836 */ /* 0x000fe20000000000 */
[----:B------:R-:W1:Y:S02]  /*2a40*/  SYNCS.PHASECHK.TRANS64.TRYWAIT P0, [R2+URZ+0x90], R5 ;  /* 0x00009005020075a7 */ /* 0x000e6400080011ff */
[----:B-1----:R-:W-:Y:S05]  /*2a50*/  @!P0 BRA `(.L_x_47) ;  /* 0x0000008800a08947 */ /* 0x002fea0003800000 */
.L_x_124:
[----:B------:R-:W-:Y:S01]  /*2a60*/  ULEA UR5, UR7, UR6, 0x3 ;  /* 0x0000000607057291 */ /* 0x000fe2000f8e18ff */
[----:B------:R-:W-:Y:S02]  /*2a70*/  PRMT R4, RZ, 0x654, R4 ;  /* 0x00000654ff047816 */ /* 0x000fe40000000004 */
[----:B-1----:R-:W-:Y:S01]  /*2a80*/  SHF.L.U32 R5, R12, 0x1f, RZ ;  /* 0x0000001f0c057819 */ /* 0x002fe200000006ff */
[----:B------:R-:W-:Y:S01]  /*2a90*/  UIADD3 UR4, UPT, UPT, UR5, 0x50, URZ ;  /* 0x0000005005047890 */ /* 0x000fe2000fffe0ff */
[----:B------:R1:W-:Y:S05]  /*2aa0*/  SYNCS.ARRIVE.TRANS64.RED.A1T0 RZ, [R4+URZ], RZ ;  /* 0x000000ff04ff79a7 */ /* 0x0003ea00081004ff */
[----:B------:R-:W-:Y:S01]  /*2ab0*/  IMAD.U32 R7, RZ, RZ, UR4 ;  /* 0x00000004ff077e24 */ /* 0x000fe2000f8e00ff */
[----:B------:R-:W2:Y:S04]  /*2ac0*/  SYNCS.PHASECHK.TRANS64.TRYWAIT P0, [UR5+0x60], R5 ;  /* 0x00006005ff0075a7 */ /* 0x000ea80008001105 */
[----:B------:R-:W-:Y:S01]  /*2ad0*/  PRMT R6, R0, 0x654, R7 ;  /* 0x0000065400067816 */ /* 0x000fe20000000007 */
[----:B-1----:R-:W-:Y:S01]  /*2ae0*/  @!P2 IMAD.MOV.U32 R4, RZ, RZ, 0x10 ;  /* 0x00000010ff04a424 */ /* 0x002fe200078e00ff */
[----:B--2---:R-:W-:Y:S06]  /*2af0*/  @!P0 BRA `(.L_x_48) ;  /* 0x00000088008c8947 */ /* 0x004fec0003800000 */
.L_x_126:
[----:B------:R-:W-:Y:S01]  /*2b00*/  ULEA UR4, UR7, UR6, 0x4 ;  /* 0x0000000607047291 */ /* 0x000fe2000f8e20ff */
[----:B------:R-:W-:Y:S01]  /*2b10*/  SEL R3, R6, R3, !P2 ;  /* 0x0000000306037207 */ /* 0x000fe20005000000 */
[----:B------:R-:W-:Y:S01]  /*2b20*/  UIADD3 UR5, UPT, UPT, UR5, 0x50, URZ ;  /* 0x0000005005057890 */ /* 0x000fe2000fffe0ff */
[----:B-1----:R-:W-:Y:S01]  /*2b30*/  LEA R2, R11, UR6, 0x3 ;  /* 0x000000060b027c11 */ /* 0x002fe2000f8e18ff */
[----:B------:R-:W-:Y:S01]  /*2b40*/  UIADD3 UR4, UPT, UPT, UR4, 0xc0, URZ ;  /* 0x000000c004047890 */ /* 0x000fe2000fffe0ff */
[----:B------:R-:W-:Y:S01]  /*2b50*/  SHF.L.U32 R5, R10, 0x1f, RZ ;  /* 0x0000001f0a057819 */ /* 0x000fe200000006ff */
[----:B------:R1:W-:Y:S01]  /*2b60*/  @!P2 SYNCS.ARRIVE.TRANS64.RED RZ, [R3+URZ], R4 ;  /* 0x0000000403ffa9a7 */ /* 0x0003e200080004ff */
[----:B------:R-:W-:Y:S01]  /*2b70*/  UIADD3 UR7, UPT, UPT, UR7, 0x1, URZ ;  /* 0x0000000107077890 */ /* 0x000fe2000fffe0ff */
[----:B------:R-:W-:-:S03]  /*2b80*/  VIADD R8, R8, 0x1 ;  /* 0x0000000108087836 */ /* 0x000fc60000000000 */
[----:B------:R-:W-:Y:S02]  /*2b90*/  UISETP.NE.AND UP0, UPT, UR7, 0x2, UPT ;  /* 0x000000020700788c */ /* 0x000fe4000bf05270 */
[----:B------:R-:W-:Y:S06]  /*2ba0*/  UGETNEXTWORKID.BROADCAST [UR4], [UR5] ;  /* 0x00000000040073ca */ /* 0x000fec0008000100 */
[----:B------:R-:W-:Y:S01]  /*2bb0*/  USEL UR4, URZ, 0x1, UP0 ;  /* 0x00000001ff047887 */ /* 0x000fe20008000000 */
[----:B------:R-:W-:Y:S01]  /*2bc0*/  ISETP.NE.AND P0, PT, R8, 0x2, PT ;  /* 0x000000020800780c */ /* 0x000fe20003f05270 */
[----:B------:R-:W-:Y:S01]  /*2bd0*/  USEL UR7, UR7, URZ, UP0 ;  /* 0x000000ff07077287 */ /* 0x000fe20008000000 */
[----:B------:R-:W2:Y:S03]  /*2be0*/  SYNCS.PHASECHK.TRANS64.TRYWAIT P1, [R2+URZ+0x50], R5 ;  /* 0x00005005020075a7 */ /* 0x000ea600080211ff */
[----:B------:R-:W-:Y:S01]  /*2bf0*/  LOP3.LUT R12, R12, UR4, RZ, 0x3c, !PT ;  /* 0x000000040c0c7c12 */ /* 0x000fe2000f8e3cff */
[----:B-12---:R-:W-:Y:S07]  /*2c00*/  @!P1 BRA `(.L_x_49) ;  /* 0x0000008800609947 */ /* 0x006fee0003800000 */
.L_x_127:
[C---:B------:R-:W-:Y:S01]  /*2c10*/  LEA R4, R11.reuse, UR6, 0x4 ;  /* 0x000000060b047c11 */ /* 0x040fe2000f8e20ff */
[----:B-1----:R-:W-:Y:S01]  /*2c20*/  VIADD R2, R2, 0x60 ;  /* 0x0000006002027836 */ /* 0x002fe20000000000 */
[----:B------:R-:W-:Y:S01]  /*2c30*/  SEL R8, R8, RZ, P0 ;  /* 0x000000ff08087207 */ /* 0x000fe20000000000 */
[----:B------:R-:W-:-:S03]  /*2c40*/  VIADD R11, R11, 0x1 ;  /* 0x000000010b0b7836 */ /* 0x000fc60000000000 */
[----:B------:R-:W1:Y:S01]  /*2c50*/  LDS.128 R4, [R4+0xc0] ;  /* 0x0000c00004047984 */ /* 0x000e620000000c00 */
[----:B------:R-:W-:Y:S02]  /*2c60*/  PRMT R2, RZ, 0x654, R2 ;  /* 0x00000654ff027816 */ /* 0x000fe40000000002 */
[C---:B------:R-:W-:Y:S01]  /*2c70*/  ISETP.NE.AND P1, PT, R11.reuse, 0x2, PT ;  /* 0x000000020b00780c */ /* 0x040fe20003f25270 */
[----:B------:R-:W-:Y:S01]  /*2c80*/  @!PT LDS RZ, [RZ] ;  /* 0x00000000fffff984 */ /* 0x000fe20000000800 */
[----:B------:R-:W-:Y:S01]  /*2c90*/  @!PT LDS RZ, [RZ] ;  /* 0x00000000fffff984 */ /* 0x000fe20000000800 */
[----:B------:R-:W-:Y:S01]  /*2ca0*/  @!PT LDS RZ, [RZ] ;  /* 0x00000000fffff984 */ /* 0x000fe20000000800 */
[----:B------:R-:W-:Y:S01]  /*2cb0*/  @!PT LDS RZ, [RZ] ;  /* 0x00000000fffff984 */ /* 0x000fe20000000800 */
[----:B------:R2:W-:Y:S06]  /*2cc0*/  MEMBAR.ALL.CTA ;  /* 0x0000000000007992 */ /* 0x0005ec0000008000 */
[----:B--2---:R-:W2:Y:S01]  /*2cd0*/  FENCE.VIEW.ASYNC.S ;  /* 0x00000000000073c6 */ /* 0x004ea20000000000 */
[----:B------:R-:W-:Y:S01]  /*2ce0*/  SEL R11, R11, RZ, P1 ;  /* 0x000000ff0b0b7207 */ /* 0x000fe20000800000 */
[----:B--2---:R2:W-:Y:S01]  /*2cf0*/  SYNCS.ARRIVE.TRANS64.RED.A1T0 RZ, [R2+URZ], RZ ;  /* 0x000000ff02ff79a7 */ /* 0x0045e200081004ff */
[----:B-1----:R-:W-:-:S02]  /*2d00*/  LOP3.LUT P3, RZ, R6, 0x1, RZ, 0xc0, !PT ;  /* 0x0000000106ff7812 */ /* 0x002fc4000786c0ff */
[----:B------:R-:W-:-:S04]  /*2d10*/  SEL R5, RZ, 0x1, P1 ;  /* 0x00000001ff057807 */ /* 0x000fc80000800000 */
[----:B------:R-:W-:Y:S02]  /*2d20*/  LOP3.LUT R10, R10, R5, RZ, 0x3c, !PT ;  /* 0x000000050a0a7212 */ /* 0x000fe400078e3cff */
[----:B--2---:R-:W-:-:S04]  /*2d30*/  SEL R2, RZ, 0x1, P0 ;  /* 0x00000001ff027807 */ /* 0x004fc80000000000 */
[----:B------:R-:W-:Y:S01]  /*2d40*/  LOP3.LUT R9, R9, R2, RZ, 0x3c, !PT ;  /* 0x0000000209097212 */ /* 0x000fe200078e3cff */
[----:B------:R-:W-:Y:S06]  /*2d50*/  @P3 BRA `(.L_x_50) ;  /* 0xfffffffc002c3947 */ /* 0x000fec000383ffff */
[----:B------:R-:W-:Y:S01]  /*2d60*/  ULEA UR5, UR7, UR6, 0x3 ;  /* 0x0000000607057291 */ /* 0x000fe2000f8e18ff */
[----:B------:R-:W-:-:S08]  /*2d70*/  SHF.L.U32 R3, R12, 0x1f, RZ ;  /* 0x0000001f0c037819 */ /* 0x000fd000000006ff */
[----:B------:R-:W1:Y:S02]  /*2d80*/  SYNCS.PHASECHK.TRANS64 P0, [UR5+0x60], R3 ;  /* 0x00006003ff0075a7 */ /* 0x000e640008001005 */
[----:B-1----:R-:W-:Y:S05]  /*2d90*/  @P0 BRA `(.L_x_51) ;  /* 0x0000000000080947 */ /* 0x002fea0003800000 */
[----:B------:R-:W1:Y:S02]  /*2da0*/  SYNCS.PHASECHK.TRANS64.TRYWAIT P0, [UR5+0x60], R3 ;  /* 0x00006003ff0075a7 */ /* 0x000e640008001105 */
[----:B-1----:R-:W-:Y:S05]  /*2db0*/  @!P0 BRA `(.L_x_52) ;  /* 0x0000008800088947 */ /* 0x002fea0003800000 */
.L_x_51:
[----:B------:R-:W-:-:S04]  /*2dc0*/  UIADD3 UR4, UPT, UPT, UR7, 0x1, URZ ;  /* 0x0000000107047890 */ /* 0x000fc8000fffe0ff */
[----:B------:R-:W-:-:S04]  /*2dd0*/  UISETP.NE.AND UP0, UPT, UR4, 0x2, UPT ;  /* 0x000000020400788c */ /* 0x000fc8000bf05270 */
[----:B------:R-:W-:Y:S02]  /*2de0*/  USEL UR8, URZ, 0x1, UP0 ;  /* 0x00000001ff087887 */ /* 0x000fe40008000000 */
[----:B------:R-:W-:-:S04]  /*2df0*/  USEL UR4, UR4, URZ, UP0 ;  /* 0x000000ff04047287 */ /* 0x000fc80008000000 */
[----:B------:R-:W-:Y:S01]  /*2e00*/  ULEA UR4, UR4, UR6, 0x3 ;  /* 0x0000000604047291 */ /* 0x000fe2000f8e18ff */
[----:B-1----:R-:W-:-:S04]  /*2e10*/  LOP3.LUT R3, R12, UR8, RZ, 0x3c, !PT ;  /* 0x000000080c037c12 */ /* 0x002fc8000f8e3cff */
[----:B------:R-:W-:-:S04]  /*2e20*/  SHF.L.U32 R0, R3, 0x1f, RZ ;  /* 0x0000001f03007819 */ /* 0x000fc800000006ff */
[----:B------:R-:W1:Y:S02]  /*2e30*/  SYNCS.PHASECHK.TRANS64 P0, [UR4+0x60], R0 ;  /* 0x00006000ff0075a7 */ /* 0x000e640008001004 */
[----:B-1----:R-:W-:Y:S05]  /*2e40*/  @P0 EXIT ;  /* 0x000000000000094d */ /* 0x002fea0003800000 */
[----:B------:R-:W-:Y:S02]  /*2e50*/  SHF.L.U32 R3, R3, 0x1f, RZ ;  /* 0x0000001f03037819 */ /* 0x000fe400000006ff */
[----:B------:R-:W-:-:S07]  /*2e60*/  MOV R0, UR4 ;  /* 0x0000000400007c02 */ /* 0x000fce0008000f00 */
.L_x_53:
[----:B-1----:R1:W2:Y:S02]  /*2e70*/  SYNCS.PHASECHK.TRANS64.TRYWAIT P0, [R0+URZ+0x60], R3 ;  /* 0x00006003000075a7 */ /* 0x0022a400080011ff */
[----:B--2---:R-:W-:Y:S05]  /*2e80*/  @!P0 NANOSLEEP.SYNCS 0x989680 ;  /* 0x009896800000895d */ /* 0x004fea0003900000 */
[----:B------:R-:W2:Y:S02]  /*2e90*/  @!P0 SYNCS.PHASECHK.TRANS64 P0, [R0+URZ+0x60], R3 ;  /* 0x00006003000085a7 */ /* 0x000ea400080010ff */
[----:B--2---:R-:W-:Y:S05]  /*2ea0*/  @P0 EXIT ;  /* 0x000000000000094d */ /* 0x004fea0003800000 */
[----:B------:R-:W-:Y:S05]  /*2eb0*/  BRA `(.L_x_53) ;  /* 0xfffffffc00ec7947 */ /* 0x000fea000383ffff */
.L_x_46:
[----:B------:R-:W-:Y:S05]  /*2ec0*/  BRA.U UP5, `(.L_x_54) ;  /* 0x0000001505007547 */ /* 0x000fea000b800000 */
[----:B------:R-:W-:Y:S01]  /*2ed0*/  UMOV UR4, 0x40 ;  /* 0x0000004000047882 */ /* 0x000fe20000000000 */
[----:B------:R-:W-:Y:S01]  /*2ee0*/  NOP ;  /* 0x0000000000007918 */ /* 0x000fe20000000000 */
[----:B------:R-:W-:Y:S01]  /*2ef0*/  ULEA UR4, UR5, UR4, 0x18 ;  /* 0x0000000405047291 */ /* 0x000fe2000f8ec0ff */
[----:B------:R-:W-:Y:S02]  /*2f00*/  UMOV UR6, 0x400 ;  /* 0x0000040000067882 */ /* 0x000fe40000000000 */
[----:B------:R-:W-:-:S06]  /*2f10*/  ULEA UR6, UR5, UR6, 0x18 ;  /* 0x0000000605067291 */ /* 0x000fcc000f8ec0ff */
[----:B------:R-:W1:Y:S02]  /*2f20*/  LDS.U8 R0, [UR4+0x1c] ;  /* 0x00001c04ff007984 */ /* 0x000e640008000000 */
[----:B-1----:R-:W-:-:S13]  /*2f30*/  ISETP.NE.AND P0, PT, R0, RZ, PT ;  /* 0x000000ff0000720c */ /* 0x002fda0003f05270 */
[----:B------:R-:W-:Y:S05]  /*2f40*/  @P0 BRA `(.L_x_55) ;  /* 0x0000000400080947 */ /* 0x000fea0003800000 */
[----:B------:R-:W-:Y:S02]  /*2f50*/  UISETP.NE.U32.AND UP1, UPT, UR14, 0x1, UPT ;  /* 0x000000010e00788c */ /* 0x000fe4000bf25070 */
[----:B------:R-:W-:-:S07]  /*2f60*/  UIADD3 UR7, UPT, UPT, UR4, 0x8, URZ ;  /* 0x0000000804077890 */ /* 0x000fce000fffe0ff */
[----:B------:R-:W-:Y:S05]  /*2f70*/  BRA.U !UP1, `(.L_x_56) ;  /* 0x00000001099c7547 */ /* 0x000fea000b800000 */
[----:B------:R-:W-:Y:S01]  /*2f80*/  ELECT P0, URZ, PT ;  /* 0x0000000000ff782f */ /* 0x000fe20003800000 */
[----:B------:R-:W-:-:S12]  /*2f90*/  BSSY B0, `(.L_x_56) ;  /* 0x0000025000007945 */ /* 0x000fd80003800000 */
[----:B------:R-:W-:Y:S05]  /*2fa0*/  @!P0 BRA `(.L_x_57) ;  /* 0x00000000008c8947 */ /* 0x000fea0003800000 */
[----:B------:R-:W-:-:S05]  /*2fb0*/  UMOV UR5, 0x10 ;  /* 0x0000001000057882 */ /* 0x000fca0000000000 */
[----:B------:R-:W-:Y:S04]  /*2fc0*/  DEPBAR.LE SB1, 0x36 ;  /* 0x00009d800000791a */ /* 0x000fe80000000000 */
[----:B------:R-:W1:Y:S02]  /*2fd0*/  UTCATOMSWS.2CTA.FIND_AND_SET.ALIGN UP0, UR5, UR5 ;  /* 0x00000005000575e3 */ /* 0x000e640008200800 */
[----:B-1----:R-:W-:Y:S01]  /*2fe0*/  MOV R11, UR5 ;  /* 0x00000005000b7c02 */ /* 0x002fe20008000f00 */
[----:B------:R-:W-:Y:S06]  /*2ff0*/  BRA.U UP0, `(.L_x_58) ;  /* 0x0000000100187547 */ /* 0x000fec000b800000 */
.L_x_59:
[----:B------:R-:W-:Y:S05]  /*3000*/  NANOSLEEP 0x64 ;  /* 0x000000640000795d */ /* 0x000fea0003800000 */
[----:B------:R-:W-:-:S05]  /*3010*/  UMOV UR5, 0x10 ;  /* 0x0000001000057882 */ /* 0x000fca0000000000 */
[----:B------:R-:W-:Y:S04]  /*3020*/  DEPBAR.LE SB1, 0x36 ;  /* 0x00009d800000791a */ /* 0x000fe80000000000 */
[----:B------:R-:W1:Y:S02]  /*3030*/  UTCATOMSWS.2CTA.FIND_AND_SET.ALIGN UP0, UR5, UR5 ;  /* 0x00000005000575e3 */ /* 0x000e640008200800 */
[----:B-1----:R-:W-:Y:S01]  /*3040*/  MOV R11, UR5 ;  /* 0x00000005000b7c02 */ /* 0x002fe20008000f00 */
[----:B------:R-:W-:Y:S05]  /*3050*/  BRA.U !UP0, `(.L_x_59) ;  /* 0xfffffffd08e87547 */ /* 0x000fea000b83ffff */
.L_x_58:
[----:B------:R-:W1:Y:S01]  /*3060*/  LDS R7, [UR4+0x10] ;  /* 0x00001004ff077984 */ /* 0x000e620008000800 */
[----:B------:R-:W-:Y:S01]  /*3070*/  IMAD.U32 R5, RZ, RZ, UR6 ;  /* 0x00000006ff057e24 */ /* 0x000fe2000f8e00ff */
[----:B------:R-:W-:-:S03]  /*3080*/  MOV R4, UR12 ;  /* 0x0000000c00047c02 */ /* 0x000fc60008000f00 */
[----:B------:R-:W-:Y:S01]  /*3090*/  VIADD R5, R5, 0xe0 ;  /* 0x000000e005057836 */ /* 0x000fe20000000000 */
[----:B-1----:R-:W-:-:S04]  /*30a0*/  SHF.L.U32 R7, R7, 0x1f, RZ ;  /* 0x0000001f07077819 */ /* 0x002fc800000006ff */
[----:B------:R-:W1:Y:S02]  /*30b0*/  SYNCS.PHASECHK.TRANS64.TRYWAIT P0, [UR4+0x8], R7 ;  /* 0x00000807ff0075a7 */ /* 0x000e640008001104 */
[----:B-1----:R-:W-:Y:S05]  /*30c0*/  @P0 BRA `(.L_x_60) ;  /* 0x0000000000080947 */ /* 0x002fea0003800000 */
[----:B------:R-:W1:Y:S02]  /*30d0*/  SYNCS.PHASECHK.TRANS64.TRYWAIT P0, [UR4+0x8], R7 ;  /* 0x00000807ff0075a7 */ /* 0x000e640008001104 */
[----:B-1----:R-:W-:Y:S05]  /*30e0*/  @!P0 BRA `(.L_x_61) ;  /* 0x0000008400548947 */ /* 0x002fea0003800000 */
.L_x_60:
[----:B-1----:R-:W-:Y:S01]  /*30f0*/  HFMA2 R0, -RZ, RZ, 0, 5.9604644775390625e-08 ;  /* 0x00000001ff007431 */ /* 0x002fe200000001ff */
[----:B------:R-:W-:Y:S01]  /*3100*/  UPRMT UR5, UR12, 0x654, UR7 ;  /* 0x000006540c057896 */ /* 0x000fe20008000007 */
[----:B------:R-:W-:Y:S01]  /*3110*/  IMAD.MOV.U32 R8, RZ, RZ, 0xffff ;  /* 0x0000ffffff087424 */ /* 0x000fe200078e00ff */
[----:B------:R-:W-:Y:S01]  /*3120*/  PRMT R4, R4, 0x654, R5 ;  /* 0x0000065404047816 */ /* 0x000fe20000000005 */
[----:B------:R-:W-:Y:S02]  /*3130*/  IMAD.MOV.U32 R6, RZ, RZ, 0x4 ;  /* 0x00000004ff067424 */ /* 0x000fe400078e00ff */
[----:B------:R-:W-:Y:S01]  /*3140*/  IMAD.SHL.U32 R9, R11, 0x20, RZ ;  /* 0x000000200b097824 */ /* 0x000fe200078e00ff */
[----:B------:R-:W-:Y:S02]  /*3150*/  MOV R5, UR5 ;  /* 0x0000000500057c02 */ /* 0x000fe40008000f00 */
[-C--:B------:R-:W-:Y:S01]  /*3160*/  SHF.L.U32 R8, R8, R11.reuse, RZ ;  /* 0x0000000b08087219 */ /* 0x080fe200000006ff */
[----:B------:R1:W-:Y:S01]  /*3170*/  SYNCS.ARRIVE.TRANS64.RED RZ, [UR5], R6 ;  /* 0x00000006ffff79a7 */ /* 0x0003e20008000405 */
[----:B------:R-:W-:Y:S01]  /*3180*/  SHF.L.U32 R7, R0, R11, RZ ;  /* 0x0000000b00077219 */ /* 0x000fe200000006ff */
[----:B------:R1:W-:Y:S04]  /*3190*/  STS [UR6+0xe0], R9 ;  /* 0x0000e009ff007988 */ /* 0x0003e80008000806 */
[----:B------:R1:W-:Y:S04]  /*31a0*/  STAS [R4.64], R11 ;  /* 0x0000000b04007dbd */ /* 0x0003e8000c0008ff */
[----:B------:R1:W-:Y:S04]  /*31b0*/  ATOMS.OR RZ, [UR4+0x14], R8 ;  /* 0x00001408ffff798c */ /* 0x0003e8000b000004 */
[----:B------:R1:W-:Y:S04]  /*31c0*/  ATOMS.OR RZ, [UR4+0x18], R7 ;  /* 0x00001807ffff798c */ /* 0x0003e8000b000004 */
[----:B------:R1:W-:Y:S02]  /*31d0*/  ATOMS.XOR RZ, [UR4+0x10], R0 ;  /* 0x00001000ffff798c */ /* 0x0003e4000b800004 */
.L_x_57:
[----:B------:R-:W-:Y:S05]  /*31e0*/  BSYNC B0 ;  /* 0x0000000000007941 */ /* 0x000fea0003800000 */
.L_x_56:
[----:B------:R-:W-:Y:S05]  /*31f0*/  BRA.U UP1, `(.L_x_62) ;  /* 0x00000001016c7547 */ /* 0x000fea000b800000 */
[----:B------:R-:W-:-:S03]  /*3200*/  UMOV UR5, 0xffffffff ;  /* 0xffffffff00057882 */ /* 0x000fc60000000000 */
[----:B------:R-:W-:Y:S05]  /*3210*/  BRA.DIV UR5, `(.L_x_63) ;  /* 0x0000008605207947 */ /* 0x000fea000b800000 */
[----:B------:R-:W-:-:S13]  /*3220*/  ELECT P0, URZ, PT ;  /* 0x0000000000ff782f */ /* 0x000fda0003800000 */
.L_x_131:
[----:B------:R-:W-:Y:S05]  /*3230*/  @!P0 BRA `(.L_x_62) ;  /* 0x00000000005c8947 */ /* 0x000fea0003800000 */
[----:B-1----:R-:W1:Y:S02]  /*3240*/  LDS R5, [UR4+0x10] ;  /* 0x00001004ff057984 */ /* 0x002e640008000800 */
[----:B-1----:R-:W-:-:S04]  /*3250*/  SHF.L.U32 R5, R5, 0x1f, RZ ;  /* 0x0000001f05057819 */ /* 0x002fc800000006ff */
[----:B------:R-:W1:Y:S02]  /*3260*/  SYNCS.PHASECHK.TRANS64.TRYWAIT P0, [UR4+0x8], R5 ;  /* 0x00000805ff0075a7 */ /* 0x000e640008001104 */
[----:B-1----:R-:W-:Y:S05]  /*3270*/  @P0 BRA `(.L_x_64) ;  /* 0x0000000000080947 */ /* 0x002fea0003800000 */
[----:B------:R-:W1:Y:S02]  /*3280*/  SYNCS.PHASECHK.TRANS64.TRYWAIT P0, [UR4+0x8], R5 ;  /* 0x00000805ff0075a7 */ /* 0x000e640008001104 */
[----:B-1----:R-:W-:Y:S05]  /*3290*/  @!P0 BRA `(.L_x_65) ;  /* 0x0000008400248947 */ /* 0x002fea0003800000 */
.L_x_64:
[----:B------:R-:W2:Y:S01]  /*32a0*/  LDS R7, [UR6+0xe0] ;  /* 0x0000e006ff077984 */ /* 0x000ea20008000800 */
[----:B-1----:R-:W-:Y:S02]  /*32b0*/  HFMA2 R0, -RZ, RZ, 0, 5.9604644775390625e-08 ;  /* 0x00000001ff007431 */ /* 0x002fe400000001ff */
[----:B------:R-:W-:Y:S01]  /*32c0*/  IMAD.MOV.U32 R4, RZ, RZ, 0xffff ;  /* 0x0000ffffff047424 */ /* 0x000fe200078e00ff */
[----:B------:R-:W-:Y:S01]  /*32d0*/  UPRMT UR5, UR12, 0x654, UR7 ;  /* 0x000006540c057896 */ /* 0x000fe20008000007 */
[----:B--2---:R-:W-:-:S03]  /*32e0*/  IMAD.SHL.U32 R5, R7, 0x20, RZ ;  /* 0x0000002007057824 */ /* 0x004fc600078e00ff */
[-C--:B------:R-:W-:Y:S02]  /*32f0*/  SHF.L.U32 R4, R4, R7.reuse, RZ ;  /* 0x0000000704047219 */ /* 0x080fe400000006ff */
[----:B------:R-:W-:Y:S01]  /*3300*/  SHF.L.U32 R7, R0, R7, RZ ;  /* 0x0000000700077219 */ /* 0x000fe200000006ff */
[----:B------:R2:W-:Y:S04]  /*3310*/  STS [UR6+0xe0], R5 ;  /* 0x0000e005ff007988 */ /* 0x0005e80008000806 */
[----:B------:R2:W-:Y:S04]  /*3320*/  ATOMS.OR RZ, [UR4+0x14], R4 ;  /* 0x00001404ffff798c */ /* 0x0005e8000b000004 */
[----:B------:R2:W-:Y:S01]  /*3330*/  ATOMS.OR RZ, [UR4+0x18], R7 ;  /* 0x00001807ffff798c */ /* 0x0005e2000b000004 */
[----:B------:R-:W-:Y:S03]  /*3340*/  SYNCS.ARRIVE.TRANS64.RED.A1T0 RZ, [UR5], RZ ;  /* 0x000000ffffff79a7 */ /* 0x000fe60008100405 */
[----:B------:R2:W-:Y:S01]  /*3350*/  ATOMS.XOR RZ, [UR4+0x10], R0 ;  /* 0x00001000ffff798c */ /* 0x0005e2000b800004 */
[----:B------:R-:W-:Y:S05]  /*3360*/  BRA `(.L_x_62) ;  /* 0x0000000000107947 */ /* 0x000fea0003800000 */
.L_x_55:
[----:B------:R-:W-:Y:S02]  /*3370*/  MOV R0, 0xffffffff ;  /* 0xffffffff00007802 */ /* 0x000fe40000000f00 */
[----:B------:R-:W-:-:S03]  /*3380*/  MOV R4, 0x33b0 ;  /* 0x000033b000047802 */ /* 0x000fc60000000f00 */
[----:B------:R1:W-:Y:S04]  /*3390*/  STS [UR6+0xe0], R0 ;  /* 0x0000e000ff007988 */ /* 0x0003e80008000806 */
[----:B-1----:R-:W-:Y:S05]  /*33a0*/  CALL.REL.NOINC `($__internal_1_$__cuda_sm10x_tcgen05_guardrail_trap_phase_invalid_during_alloc) ;  /* 0x0000008800147944 */ /* 0x002fea0003c00000 */
.L_x_62:
[----:B------:R-:W-:Y:S05]  /*33b0*/  WARPSYNC.ALL ;  /* 0x0000000000007948 */ /* 0x000fea0003800000 */
[----:B------:R-:W3:Y:S01]  /*33c0*/  S2UR UR9, SR_CgaCtaId ;  /* 0x00000000000979c3 */ /* 0x000ee20000008800 */
[----:B------:R-:W-:Y:S01]  /*33d0*/  UMOV UR4, 0x400 ;  /* 0x0000040000047882 */ /* 0x000fe20000000000 */
[----:B------:R-:W-:-:S06]  /*33e0*/  NOP ;  /* 0x0000000000007918 */ /* 0x000fcc0000000000 */
[----:B------:R-:W-:Y:S06]  /*33f0*/  BAR.ARV 0x6, 0xa0 ;  /* 0x0182800000007b1d */ /* 0x000fec0000002000 */
[----:B------:R-:W4:Y:S01]  /*3400*/  LDCU UR5, c[0x0][0x38c] ;  /* 0x00007180ff0577ac */ /* 0x000f220008000800 */
[----:B------:R-:W-:Y:S01]  /*3410*/  LOP3.LUT R3, R3, 0xffff, RZ, 0xc0, !PT ;  /* 0x0000ffff03037812 */ /* 0x000fe200078ec0ff */
[----:B------:R-:W-:Y:S01]  /*3420*/  IMAD.MOV.U32 R10, RZ, RZ, 0x1 ;  /* 0x00000001ff0a7424 */ /* 0x000fe200078e00ff */
[----:B------:R-:W-:Y:S02]  /*3430*/  LOP3.LUT R2, R2, 0xffff, RZ, 0xc0, !PT ;  /* 0x0000ffff02027812 */ /* 0x000fe400078ec0ff */
[----:B-1----:R-:W-:-:S02]  /*3440*/  CS2R R8, SRZ ;  /* 0x0000000000087805 */ /* 0x002fc4000001ff00 */
[----:B------:R-:W-:Y:S01]  /*3450*/  R2UR UR11, R3 ;  /* 0x00000000030b72ca */ /* 0x000fe200000e0000 */
[----:B------:R-:W-:Y:S01]  /*3460*/  UMOV UR17, URZ ;  /* 0x000000ff00117c82 */ /* 0x000fe20008000000 */
[----:B------:R-:W-:Y:S01]  /*3470*/  R2UR UR10, R2 ;  /* 0x00000000020a72ca */ /* 0x000fe200000e0000 */
[----:B------:R-:W-:Y:S01]  /*3480*/  IMAD.MOV.U32 R2, RZ, RZ, RZ ;  /* 0x000000ffff027224 */ /* 0x000fe200078e00ff */
[----:B------:R-:W-:Y:S01]  /*3490*/  UMOV UR16, URZ ;  /* 0x000000ff00107c82 */ /* 0x000fe20008000000 */
[----:B---3--:R-:W-:Y:S01]  /*34a0*/  ULEA UR9, UR9, UR4, 0x18 ;  /* 0x0000000409097291 */ /* 0x008fe2000f8ec0ff */
[----:B------:R-:W-:Y:S01]  /*34b0*/  UMOV UR15, URZ ;  /* 0x000000ff000f7c82 */ /* 0x000fe20008000000 */
[----:B------:R-:W-:Y:S02]  /*34c0*/  UISETP.NE.AND UP3, UPT, UR14, URZ, UPT ;  /* 0x000000ff0e00728c */ /* 0x000fe4000bf65270 */
[----:B------:R-:W-:Y:S02]  /*34d0*/  UIADD3 UR13, UPT, UPT, UR9, 0xb180, URZ ;  /* 0x0000b180090d7890 */ /* 0x000fe4000fffe0ff */
[----:B------:R-:W-:-:S03]  /*34e0*/  UIADD3 UR4, UPT, UPT, UR9, 0x23180, URZ ;  /* 0x0002318009047890 */ /* 0x000fc6000fffe0ff */
[----:B--2---:R-:W1:Y:S01]  /*34f0*/  LDS R0, [UR9+0xe0] ;  /* 0x0000e009ff007984 */ /* 0x004e620008000800 */
[----:B----4-:R-:W-:Y:S02]  /*3500*/  UIADD3 UR5, UPT, UPT, UR5, 0xff, URZ ;  /* 0x000000ff05057890 */ /* 0x010fe4000fffe0ff */
[----:B------:R-:W-:Y:S02]  /*3510*/  USHF.R.U32.HI UR13, URZ, 0x4, UR13 ;  /* 0x00000004ff0d7899 */ /* 0x000fe4000801160d */
[----:B------:R-:W-:Y:S02]  /*3520*/  USHF.R.S32.HI UR8, URZ, 0x1f, UR5 ;  /* 0x0000001fff087899 */ /* 0x000fe40008011405 */
[----:B------:R-:W-:Y:S02]  /*3530*/  USHF.R.U32.HI UR4, URZ, 0x4, UR4 ;  /* 0x00000004ff047899 */ /* 0x000fe40008011604 */
[----:B------:R-:W-:Y:S02]  /*3540*/  ULEA.HI UR8, UR8, UR5, URZ, 0x8 ;  /* 0x0000000508087291 */ /* 0x000fe4000f8f40ff */
[----:B------:R-:W-:-:S02]  /*3550*/  ULOP3.LUT UR13, UR13, 0x3fff, URZ, 0xc0, !UPT ;  /* 0x00003fff0d0d7892 */ /* 0x000fc4000f8ec0ff */
[----:B------:R-:W-:Y:S02]  /*3560*/  USHF.R.S32.HI UR8, URZ, 0x8, UR8 ;  /* 0x00000008ff087899 */ /* 0x000fe40008011408 */
[----:B------:R-:W-:Y:S02]  /*3570*/  ULOP3.LUT UR4, UR4, 0x3fff, URZ, 0xc0, !UPT ;  /* 0x00003fff04047892 */ /* 0x000fe4000f8ec0ff */
[----:B------:R-:W-:Y:S01]  /*3580*/  UISETP.LT.AND UP0, UPT, UR8, 0x1, UPT ;  /* 0x000000010800788c */ /* 0x000fe2000bf01270 */
[----:B------:R-:W-:Y:S01]  /*3590*/  UMOV UR34, 0x0 ;  /* 0x0000000000227882 */ /* 0x000fe20000000000 */
        /* <DEDUP_REMOVED lines=9> */
[----:B------:R-:W-:-:S02]  /*3630*/  ULOP3.LUT UR13, UR13, 0x10000, URZ, 0xfc, !UPT ;  /* 0x000100000d0d7892 */ /* 0x000fc4000f8efcff */
[----:B------:R-:W-:Y:S02]  /*3640*/  ULOP3.LUT UR4, UR4, 0x10000, URZ, 0xfc, !UPT ;  /* 0x0001000004047892 */ /* 0x000fe4000f8efcff */
[----:B------:R-:W-:Y:S01]  /*3650*/  USEL UR23, UR8, 0x1, !UP0 ;  /* 0x0000000108177887 */ /* 0x000fe2000c000000 */
[----:B------:R-:W-:Y:S01]  /*3660*/  UMOV UR40, 0x0 ;  /* 0x0000000000287882 */ /* 0x000fe20000000000 */
[----:B------:R-:W-:Y:S01]  /*3670*/  UMOV UR41, 0x102c0010 ;  /* 0x102c001000297882 */ /* 0x000fe20000000000 */
[----:B------:R-:W-:Y:S01]  /*3680*/  UMOV UR38, 0x0 ;  /* 0x0000000000267882 */ /* 0x000fe20000000000 */
[----:B------:R-:W-:Y:S01]  /*3690*/  UMOV UR39, 0x102c0010 ;  /* 0x102c001000277882 */ /* 0x000fe20000000000 */
[----:B------:R-:W-:Y:S01]  /*36a0*/  UMOV UR36, 0x0 ;  /* 0x0000000000247882 */ /* 0x000fe20000000000 */
[----:B-1----:R-:W-:Y:S01]  /*36b0*/  R2UR UR18, R0 ;  /* 0x00000000001272ca */ /* 0x002fe200000e0000 */
[----:B------:R-:W-:-:S14]  /*36c0*/  UMOV UR37, 0x102c0010 ;  /* 0x102c001000257882 */ /* 0x000fdc0000000000 */
.L_x_73:
[C---:B------:R-:W-:Y:S02]  /*36d0*/  LEA R0, R2.reuse, UR9, 0x3 ;  /* 0x0000000902007c11 */ /* 0x040fe4000f8e18ff */
[----:B------:R-:W-:Y:S02]  /*36e0*/  SHF.L.U32 R3, R9, 0x1f, RZ ;  /* 0x0000001f09037819 */ /* 0x000fe400000006ff */
[----:B------:R-:W-:Y:S02]  /*36f0*/  LEA R4, R2, UR9, 0x4 ;  /* 0x0000000902047c11 */ /* 0x000fe4000f8e20ff */
[----:B------:R-:W1:Y:S02]  /*3700*/  SYNCS.PHASECHK.TRANS64.TRYWAIT P0, [R0+URZ+0x50], R3 ;  /* 0x00005003000075a7 */ /* 0x000e6400080011ff */
[----:B-1----:R-:W-:Y:S05]  /*3710*/  @!P0 BRA `(.L_x_66) ;  /* 0x00000080001c8947 */ /* 0x002fea0003800000 */
.L_x_132:
[----:B------:R-:W2:Y:S01]  /*3720*/  LDS.128 R4, [R4+0xc0] ;  /* 0x0000c00004047984 */ /* 0x000ea20000000c00 */
[----:B-1----:R-:W-:Y:S01]  /*3730*/  VIADD R0, R0, 0x60 ;  /* 0x0000006000007836 */ /* 0x002fe20000000000 */
[----:B------:R-:W-:Y:S01]  /*3740*/  IADD3 R2, PT, PT, R2, 0x1, RZ ;  /* 0x0000000102027810 */ /* 0x000fe20007ffe0ff */
[----:B------:R-:W-:Y:S01]  /*3750*/  @!PT LDS RZ, [RZ] ;  /* 0x00000000fffff984 */ /* 0x000fe20000000800 */
[----:B------:R-:W-:Y:S01]  /*3760*/  @!PT LDS RZ, [RZ] ;  /* 0x00000000fffff984 */ /* 0x000fe20000000800 */
[----:B------:R-:W-:Y:S01]  /*3770*/  @!PT LDS RZ, [RZ] ;  /* 0x00000000fffff984 */ /* 0x000fe20000000800 */
[----:B------:R-:W-:Y:S01]  /*3780*/  @!PT LDS RZ, [RZ] ;  /* 0x00000000fffff984 */ /* 0x000fe20000000800 */
[----:B------:R1:W-:Y:S06]  /*3790*/  MEMBAR.ALL.CTA ;  /* 0x0000000000007992 */ /* 0x0003ec0000008000 */
[----:B-1----:R-:W1:Y:S01]  /*37a0*/  FENCE.VIEW.ASYNC.S ;  /* 0x00000000000073c6 */ /* 0x002e620000000000 */
[----:B------:R-:W-:-:S04]  /*37b0*/  PRMT R0, RZ, 0x654, R0 ;  /* 0x00000654ff007816 */ /* 0x000fc80000000000 */
[----:B-1----:R1:W-:Y:S01]  /*37c0*/  SYNCS.ARRIVE.TRANS64.RED.A1T0 RZ, [R0+URZ], RZ ;  /* 0x000000ff00ff79a7 */ /* 0x0023e200081004ff */
[----:B------:R-:W-:Y:S05]  /*37d0*/  BRA.U UP3, `(.L_x_67) ;  /* 0x0000000503587547 */ /* 0x000fea000b800000 */
[----:B------:R-:W3:Y:S01]  /*37e0*/  LDCU UR5, c[0x0][0x38c] ;  /* 0x00007180ff0577ac */ /* 0x000ee20008000800 */
[----:B------:R-:W-:Y:S02]  /*37f0*/  PLOP3.LUT P1, PT, PT, PT, PT, 0x80, 0x8 ;  /* 0x000000000008781c */ /* 0x000fe40003f2f070 */
[----:B------:R-:W-:Y:S01]  /*3800*/  SHF.L.U32 R3, R10, 0x1f, RZ ;  /* 0x0000001f0a037819 */ /* 0x000fe200000006ff */
[----:B------:R-:W-:Y:S02]  /*3810*/  ULEA UR19, UR17, UR9, 0x3 ;  /* 0x0000000911137291 */ /* 0x000fe4000f8e18ff */
[----:B------:R-:W-:Y:S02]  /*3820*/  UIMAD UR20, UR17, 0xb0, UR18 ;  /* 0x000000b0111478a4 */ /* 0x000fe4000f8e0212 */
[----:B---3--:R-:W-:-:S06]  /*3830*/  UISETP.GE.AND UP0, UPT, UR5, 0x1, UPT ;  /* 0x000000010500788c */ /* 0x008fcc000bf06270 */
[----:B------:R-:W-:-:S05]  /*3840*/  PLOP3.LUT P0, PT, PT, PT, UP0, 0x80, 0x8 ;  /* 0x000000000008781c */ /* 0x000fca0003f0f008 */
[----:B------:R-:W-:-:S08]  /*3850*/  @UP0 ULEA UR5, UR16, UR9, 0x3 ;  /* 0x0000000910050291 */ /* 0x000fd0000f8e18ff */
[----:B-1----:R-:W-:-:S04]  /*3860*/  @P0 SHF.L.U32 R0, R8, 0x1f, RZ ;  /* 0x0000001f08000819 */ /* 0x002fc800000006ff */
[----:B------:R1:W3:Y:S01]  /*3870*/  @P0 SYNCS.PHASECHK.TRANS64.TRYWAIT P1, [UR5], R0 ;  /* 0x00000000ff0005a7 */ /* 0x0002e20008021105 */
[----:B------:R-:W4:Y:S02]  /*3880*/  SYNCS.PHASECHK.TRANS64.TRYWAIT P0, [UR19+0x80], R3 ;  /* 0x00008003ff0075a7 */ /* 0x000f240008001113 */
[----:B-1-34-:R-:W-:Y:S05]  /*3890*/  @!P0 BRA `(.L_x_68) ;  /* 0x0000007c00d08947 */ /* 0x01afea0003800000 */
.L_x_134:
[----:B------:R-:W-:Y:S01]  /*38a0*/  UMOV UR22, UR15 ;  /* 0x0000000f00167c82 */ /* 0x000fe20008000000 */
[----:B------:R-:W-:Y:S05]  /*38b0*/  BRA.U !UP0, `(.L_x_69) ;  /* 0x0000000508107547 */ /* 0x000fea000b800000 */
[----:B------:R-:W-:Y:S02]  /*38c0*/  UIADD3 UR22, UPT, UPT, UR23, UR15, URZ ;  /* 0x0000000f17167290 */ /* 0x000fe4000fffe0ff */
[----:B------:R-:W-:Y:S01]  /*38d0*/  UPLOP3.LUT UP2, UPT, UPT, UPT, UPT, 0x40, 0x4 ;  /* 0x000000000004789c */ /* 0x000fe20003f4e870 */
[----:B------:R-:W-:Y:S01]  /*38e0*/  UMOV UR21, UR8 ;  /* 0x0000000800157c82 */ /* 0x000fe20008000000 */
[----:B------:R-:W-:-:S09]  /*38f0*/  UMOV UR5, UR16 ;  /* 0x0000001000057c82 */ /* 0x000fd20008000000 */
.L_x_72:
[----:B---3--:R-:W-:Y:S01]  /*3900*/  ULEA UR26, UR5, UR9, 0x3 ;  /* 0x00000009051a7291 */ /* 0x008fe2000f8e18ff */
[----:B----4-:R-:W-:Y:S11]  /*3910*/  @P1 BRA `(.L_x_70) ;  /* 0x00000000000c1947 */ /* 0x010ff60003800000 */
[----:B-1----:R-:W-:Y:S04]  /*3920*/  SHF.L.U32 R3, R8, 0x1f, RZ ;  /* 0x0000001f08037819 */ /* 0x002fe800000006ff */
[----:B------:R-:W1:Y:S02]  /*3930*/  SYNCS.PHASECHK.TRANS64.TRYWAIT P0, [UR26], R3 ;  /* 0x00000003ff0075a7 */ /* 0x000e64000800111a */
[----:B-1----:R-:W-:Y:S05]  /*3940*/  @!P0 BRA `(.L_x_71) ;  /* 0x0000007c00bc8947 */ /* 0x002fea0003800000 */
.L_x_70:
[----:B------:R-:W-:Y:S01]  /*3950*/  UISETP.NE.AND UP0, UPT, UR21, 0x1, UPT ;  /* 0x000000011500788c */ /* 0x000fe2000bf05270 */
[----:B------:R-:W-:Y:S01]  /*3960*/  PLOP3.LUT P1, PT, PT, PT, PT, 0x80, 0x8 ;  /* 0x000000000008781c */ /* 0x000fe20003f2f070 */
[----:B------:R-:W-:Y:S02]  /*3970*/  UIADD3 UR16, UPT, UPT, UR5, 0x1, URZ ;  /* 0x0000000105107890 */ /* 0x000fe4000fffe0ff */
[----:B------:R-:W-:Y:S02]  /*3980*/  UIMAD UR6, UR5, 0x580, UR4 ;  /* 0x00000580050678a4 */ /* 0x000fe4000f8e0204 */
[----:B------:R-:W-:Y:S01]  /*3990*/  UISETP.NE.AND UP1, UPT, UR16, 0x3, UPT ;  /* 0x000000031000788c */ /* 0x000fe2000bf25270 */
[----:B------:R-:W-:Y:S01]  /*39a0*/  PLOP3.LUT P0, PT, PT, PT, UP0, 0x80, 0x8 ;  /* 0x000000000008781c */ /* 0x000fe20003f0f008 */
[----:B------:R-:W-:Y:S02]  /*39b0*/  ULEA UR70, UR5, UR13, 0xb ;  /* 0x0000000d05467291 */ /* 0x000fe4000f8e58ff */
[----:B------:R-:W-:Y:S02]  /*39c0*/  USEL UR42, URZ, 0x1, UP1 ;  /* 0x00000001ff2a7887 */ /* 0x000fe40008800000 */
[----:B------:R-:W-:Y:S02]  /*39d0*/  USEL UR16, UR16, URZ, UP1 ;  /* 0x000000ff10107287 */ /* 0x000fe40008800000 */
[----:B------:R-:W-:Y:S02]  /*39e0*/  UIADD3 UR68, UPT, UPT, UR6, 0x2, URZ ;  /* 0x0000000206447890 */ /* 0x000fe4000fffe0ff */
[----:B------:R-:W-:Y:S01]  /*39f0*/  @UP0 ULEA UR27, UR16, UR9, 0x3 ;  /* 0x00000009101b0291 */ /* 0x000fe2000f8e18ff */
[----:B------:R-:W-:Y:S01]  /*3a00*/  LOP3.LUT R8, R8, UR42, RZ, 0x3c, !PT ;  /* 0x0000002a08087c12 */ /* 0x000fe2000f8e3cff */
[----:B------:R-:W-:Y:S02]  /*3a10*/  UIADD3 UR66, UPT, UPT, UR70, 0x2, URZ ;  /* 0x0000000246427890 */ /* 0x000fe4000fffe0ff */
[----:B------:R-:W-:Y:S01]  /*3a20*/  UIADD3 UR64, UPT, UPT, UR6, 0x4, URZ ;  /* 0x0000000406407890 */ /* 0x000fe2000fffe0ff */
[----:B-1----:R-:W-:Y:S01]  /*3a30*/  @P0 SHF.L.U32 R0, R8, 0x1f, RZ ;  /* 0x0000001f08000819 */ /* 0x002fe200000006ff */
[----:B------:R-:W-:Y:S02]  /*3a40*/  UIADD3 UR62, UPT, UPT, UR70, 0x4, URZ ;  /* 0x00000004463e7890 */ /* 0x000fe4000fffe0ff */
[----:B------:R-:W-:Y:S01]  /*3a50*/  UIADD3 UR60, UPT, UPT, UR6, 0x6, URZ ;  /* 0x00000006063c7890 */ /* 0x000fe2000fffe0ff */
[----:B------:R3:W4:Y:S01]  /*3a60*/  @P0 SYNCS.PHASECHK.TRANS64.TRYWAIT P1, [UR27], R0 ;  /* 0x00000000ff0005a7 */ /* 0x000722000802111b */
[----:B------:R-:W-:Y:S02]  /*3a70*/  UIADD3 UR58, UPT, UPT, UR70, 0x6, URZ ;  /* 0x00000006463a7890 */ /* 0x000fe4000fffe0ff */
        /* <DEDUP_REMOVED lines=10> */
[----:B------:R-:W-:Y:S02]  /*3b20*/  UIADD3 UR21, UPT, UPT, UR21, -0x1, URZ ;  /* 0xffffffff15157890 */ /* 0x000fe4000fffe0ff */
[----:B------:R-:W-:Y:S01]  /*3b30*/  UISETP.NE.AND UP0, UPT, UR15, UR22, UPT ;  /* 0x000000160f00728c */ /* 0x000fe2000bf05270 */
[----:B------:R-:W-:Y:S01]  /*3b40*/  UMOV UR7, 0x40004040 ;  /* 0x4000404000077882 */ /* 0x000fe20000000000 */
[----:B------:R-:W-:Y:S01]  /*3b50*/  UMOV UR71, 0x40004040 ;  /* 0x4000404000477882 */ /* 0x000fe20000000000 */
[----:B------:R-:W-:Y:S01]  /*3b60*/  UMOV UR69, 0x40004040 ;  /* 0x4000404000457882 */ /* 0x000fe20000000000 */
[----:B------:R3:W-:Y:S01]  /*3b70*/  UTCQMMA.2CTA gdesc[UR70], gdesc[UR6], tmem[UR20], tmem[UR34], idesc[UR35], UP2 ;  /* 0x00ff2206460075ea */ /* 0x0007e20009200314 */
[----:B------:R-:W-:Y:S01]  /*3b80*/  UPLOP3.LUT UP2, UPT, UPT, UPT, UPT, 0x80, 0x8 ;  /* 0x000000000008789c */ /* 0x000fe20003f4f070 */
[----:B------:R-:W-:Y:S01]  /*3b90*/  UMOV UR67, 0x40004040 ;  /* 0x4000404000437882 */ /* 0x000fe20000000000 */
[----:B------:R-:W-:Y:S01]  /*3ba0*/  UMOV UR65, 0x40004040 ;  /* 0x4000404000417882 */ /* 0x000fe20000000000 */
[----:B------:R3:W-:Y:S01]  /*3bb0*/  UTCQMMA.2CTA gdesc[UR66], gdesc[UR68], tmem[UR20], tmem[UR32], idesc[UR33], UPT ;  /* 0x00ff2044420075ea */ /* 0x0007e2000ba00314 */
        /* <DEDUP_REMOVED lines=14> */
[----:B------:R-:W-:Y:S01]  /*3ca0*/  UMOV UR43, 0x40004040 ;  /* 0x40004040002b7882 */ /* 0x000fe20000000000 */
[----:B------:R3:W-:Y:S01]  /*3cb0*/  UTCQMMA.2CTA gdesc[UR46], gdesc[UR48], tmem[UR20], tmem[UR38], idesc[UR39], UPT ;  /* 0x00ff26302e0075ea */ /* 0x0007e2000ba00314 */
[----:B------:R3:W-:Y:S01]  /*3cc0*/  UTCQMMA.2CTA gdesc[UR42], gdesc[UR44], tmem[UR20], tmem[UR36], idesc[UR37], UPT ;  /* 0x00ff242c2a0075ea */ /* 0x0007e2000ba00314 */
[----:B------:R3:W-:Y:S01]  /*3cd0*/  UTCBAR.2CTA.MULTICAST [UR26], URZ, UR11 ;  /* 0x000000ff1a0073e9 */ /* 0x0007e2000820080b */
[----:B------:R-:W-:Y:S01]  /*3ce0*/  UMOV UR5, UR16 ;  /* 0x0000001000057c82 */ /* 0x000fe20008000000 */
[----:B------:R-:W-:Y:S05]  /*3cf0*/  BRA.U UP0, `(.L_x_72) ;  /* 0xfffffffd00007547 */ /* 0x000fea000b83ffff */
.L_x_69:
[----:B------:R-:W-:Y:S01]  /*3d00*/  UIADD3 UR19, UPT, UPT, UR19, 0x70, URZ ;  /* 0x0000007013137890 */ /* 0x000fe2000fffe0ff */
[----:B------:R-:W-:-:S08]  /*3d10*/  UMOV UR15, UR22 ;  /* 0x00000016000f7c82 */ /* 0x000fd00008000000 */
[----:B------:R1:W-:Y:S01]  /*3d20*/  UTCBAR.2CTA.MULTICAST [UR19], URZ, UR10 ;  /* 0x000000ff130073e9 */ /* 0x0003e2000820080a */
[----:B------:R-:W-:Y:S02]  /*3d30*/  NOP ;  /* 0x0000000000007918 */ /* 0x000fe40000000000 */
.L_x_67:
[----:B------:R-:W-:Y:S01]  /*3d40*/  UIADD3 UR17, UPT, UPT, UR17, 0x1, URZ ;  /* 0x0000000111117890 */ /* 0x000fe2000fffe0ff */
[----:B--2---:R-:W-:Y:S02]  /*3d50*/  LOP3.LUT P0, RZ, R6, 0x1, RZ, 0xc0, !PT ;  /* 0x0000000106ff7812 */ /* 0x004fe4000780c0ff */
[----:B----4-:R-:W-:Y:S01]  /*3d60*/  ISETP.NE.AND P1, PT, R2, 0x2, PT ;  /* 0x000000020200780c */ /* 0x010fe20003f25270 */
[----:B------:R-:W-:-:S03]  /*3d70*/  UISETP.NE.AND UP0, UPT, UR17, 0x2, UPT ;  /* 0x000000021100788c */ /* 0x000fc6000bf05270 */
[----:B-1-3--:R-:W-:Y:S01]  /*3d80*/  SEL R0, RZ, 0x1, P1 ;  /* 0x00000001ff007807 */ /* 0x00afe20000800000 */
[----:B------:R-:W-:Y:S01]  /*3d90*/  USEL UR5, URZ, 0x1, UP0 ;  /* 0x00000001ff057887 */ /* 0x000fe20008000000 */
[----:B------:R-:W-:Y:S01]  /*3da0*/  SEL R2, R2, RZ, P1 ;  /* 0x000000ff02027207 */ /* 0x000fe20000800000 */
[----:B------:R-:W-:Y:S01]  /*3db0*/  USEL UR17, UR17, URZ, UP0 ;  /* 0x000000ff11117287 */ /* 0x000fe20008000000 */
[----:B------:R-:W-:-:S03]  /*3dc0*/  LOP3.LUT R9, R9, R0, RZ, 0x3c, !PT ;  /* 0x0000000009097212 */ /* 0x000fc600078e3cff */
[----:B------:R-:W-:Y:S01]  /*3dd0*/  LOP3.LUT R10, R10, UR5, RZ, 0x3c, !PT ;  /* 0x000000050a0a7c12 */ /* 0x000fe2000f8e3cff */
[----:B------:R-:W-:Y:S07]  /*3de0*/  @P0 BRA `(.L_x_73) ;  /* 0xfffffff800380947 */ /* 0x000fee000383ffff */
[----:B------:R-:W1:Y:S01]  /*3df0*/  S2UR UR4, SR_CgaCtaId ;  /* 0x00000000000479c3 */ /* 0x000e620000008800 */
[----:B------:R-:W-:Y:S01]  /*3e00*/  ELECT P0, URZ, PT ;  /* 0x0000000000ff782f */ /* 0x000fe20003800000 */
[----:B------:R-:W-:Y:S01]  /*3e10*/  HFMA2 R0, -RZ, RZ, 0, 5.9604644775390625e-08 ;  /* 0x00000001ff007431 */ /* 0x000fe200000001ff */
[----:B------:R-:W-:-:S05]  /*3e20*/  UMOV UR5, 0x40 ;  /* 0x0000004000057882 */ /* 0x000fca0000000000 */
[----:B------:R-:W-:Y:S01]  /*3e30*/  UVIRTCOUNT.DEALLOC.SMPOOL 0x80 ;  /* 0x000000800000784c */ /* 0x000fe20000000000 */
[----:B------:R-:W-:Y:S02]  /*3e40*/  UISETP.NE.AND UP0, UPT, UR14, URZ, UPT ;  /* 0x000000ff0e00728c */ /* 0x000fe4000bf05270 */
[----:B-1----:R-:W-:-:S09]  /*3e50*/  ULEA UR4, UR4, UR5, 0x18 ;  /* 0x0000000504047291 */ /* 0x002fd2000f8ec0ff */
[----:B------:R1:W-:Y:S01]  /*3e60*/  @P0 STS.U8 [UR4+0x1c], R0 ;  /* 0x00001c00ff000988 */ /* 0x0003e20008000004 */
[----:B------:R-:W-:Y:S05]  /*3e70*/  BRA.U UP0, `(.L_x_74) ;  /* 0x0000000100587547 */ /* 0x000fea000b800000 */
[----:B------:R-:W-:Y:S01]  /*3e80*/  UIADD3 UR6, UPT, UPT, UR9, 0x80, URZ ;  /* 0x0000008009067890 */ /* 0x000fe2000fffe0ff */
[----:B------:R-:W-:-:S03]  /*3e90*/  SHF.L.U32 R3, R10, 0x1f, RZ ;  /* 0x0000001f0a037819 */ /* 0x000fc600000006ff */
[----:B------:R-:W-:-:S09]  /*3ea0*/  ULEA UR5, UR17, UR6, 0x3 ;  /* 0x0000000611057291 */ /* 0x000fd2000f8e18ff */
[----:B------:R-:W2:Y:S02]  /*3eb0*/  SYNCS.PHASECHK.TRANS64.TRYWAIT P0, [UR5], R3 ;  /* 0x00000003ff0075a7 */ /* 0x000ea40008001105 */
[----:B--2---:R-:W-:Y:S05]  /*3ec0*/  @!P0 BRA `(.L_x_75) ;  /* 0x0000007800748947 */ /* 0x004fea0003800000 */
.L_x_137:
[----:B------:R-:W-:-:S04]  /*3ed0*/  UIADD3 UR7, UPT, UPT, UR17, 0x1, URZ ;  /* 0x0000000111077890 */ /* 0x000fc8000fffe0ff */
[----:B------:R-:W-:-:S04]  /*3ee0*/  UISETP.NE.AND UP1, UPT, UR7, 0x2, UPT ;  /* 0x000000020700788c */ /* 0x000fc8000bf25270 */
[----:B------:R-:W-:Y:S02]  /*3ef0*/  USEL UR5, URZ, 0x1, UP1 ;  /* 0x00000001ff057887 */ /* 0x000fe40008800000 */
[----:B------:R-:W-:-:S04]  /*3f00*/  USEL UR7, UR7, URZ, UP1 ;  /* 0x000000ff07077287 */ /* 0x000fc80008800000 */
[----:B------:R-:W-:Y:S01]  /*3f10*/  ULEA UR7, UR7, UR6, 0x3 ;  /* 0x0000000607077291 */ /* 0x000fe2000f8e18ff */
[----:B-1----:R-:W-:-:S04]  /*3f20*/  LOP3.LUT R3, R10, UR5, RZ, 0x3c, !PT ;  /* 0x000000050a037c12 */ /* 0x002fc8000f8e3cff */
[----:B------:R-:W-:Y:S01]  /*3f30*/  SHF.L.U32 R3, R3, 0x1f, RZ ;  /* 0x0000001f03037819 */ /* 0x000fe200000006ff */
[----:B------:R-:W-:-:S04]  /*3f40*/  IMAD.U32 R0, RZ, RZ, UR7 ;  /* 0x00000007ff007e24 */ /* 0x000fc8000f8e00ff */
[----:B------:R1:W2:Y:S03]  /*3f50*/  SYNCS.PHASECHK.TRANS64.TRYWAIT P0, [R0+URZ], R3 ;  /* 0x00000003000075a7 */ /* 0x0002a600080011ff */
[----:B--2---:R-:W-:Y:S05]  /*3f60*/  @!P0 NANOSLEEP.SYNCS 0x989680 ;  /* 0x009896800000895d */ /* 0x004fea0003900000 */
[----:B------:R-:W2:Y:S02]  /*3f70*/  @!P0 SYNCS.PHASECHK.TRANS64 P0, [R0+URZ], R3 ;  /* 0x00000003000085a7 */ /* 0x000ea400080010ff */
[----:B--2---:R-:W-:Y:S05]  /*3f80*/  @P0 BRA `(.L_x_76) ;  /* 0x0000000000200947 */ /* 0x004fea0003800000 */
.L_x_77:
[----:B--2---:R2:W3:Y:S02]  /*3f90*/  SYNCS.PHASECHK.TRANS64.TRYWAIT P0, [R0+URZ], R3 ;  /* 0x00000003000075a7 */ /* 0x0044e400080011ff */
[----:B---3--:R-:W-:Y:S05]  /*3fa0*/  @!P0 NANOSLEEP.SYNCS 0x989680 ;  /* 0x009896800000895d */ /* 0x008fea0003900000 */
[----:B------:R-:W3:Y:S02]  /*3fb0*/  @!P0 SYNCS.PHASECHK.TRANS64 P0, [R0+URZ], R3 ;  /* 0x00000003000085a7 */ /* 0x000ee400080010ff */
[----:B---3--:R-:W-:Y:S05]  /*3fc0*/  @!P0 BRA `(.L_x_77) ;  /* 0xfffffffc00f08947 */ /* 0x008fea000383ffff */
[----:B------:R-:W-:Y:S05]  /*3fd0*/  BRA `(.L_x_76) ;  /* 0x00000000000c7947 */ /* 0x000fea0003800000 */
.L_x_74:
[----:B------:R-:W-:-:S04]  /*3fe0*/  UIADD3 UR5, UPT, UPT, UR9, 0xb0, URZ ;  /* 0x000000b009057890 */ /* 0x000fc8000fffe0ff */
[----:B------:R-:W-:-:S09]  /*3ff0*/  UPRMT UR5, UR12, 0x654, UR5 ;  /* 0x000006540c057896 */ /* 0x000fd20008000005 */
[----:B------:R-:W-:Y:S03]  /*4000*/  SYNCS.ARRIVE.TRANS64.RED.A1T0 RZ, [UR5], RZ ;  /* 0x000000ffffff79a7 */ /* 0x000fe60008100405 */
.L_x_76:
[----:B-12---:R-:W-:Y:S01]  /*4010*/  SHF.L.U32 R3, RZ, 0x1f, RZ ;  /* 0x0000001fff037819 */ /* 0x006fe200000006ff */
[----:B------:R-:W-:Y:S01]  /*4020*/  UIADD3 UR5, UPT, UPT, UR9, 0xb0, URZ ;  /* 0x000000b009057890 */ /* 0x000fe2000fffe0ff */
[----:B------:R-:W-:Y:S02]  /*4030*/  PLOP3.LUT P0, PT, PT, PT, UP0, 0x80, 0x8 ;  /* 0x000000000008781c */ /* 0x000fe40003f0f008 */
[----:B------:R-:W1:Y:S02]  /*4040*/  SYNCS.PHASECHK.TRANS64.TRYWAIT P1, [UR9+0xb0], R3 ;  /* 0x0000b003ff0075a7 */ /* 0x000e640008021109 */
[----:B-1----:R-:W-:Y:S09]  /*4050*/  @!P1 BRA `(.L_x_78) ;  /* 0x0000007800289947 */ /* 0x002ff20003800000 */
.L_x_139:
[----:B------:R-:W-:Y:S02]  /*4060*/  @!UP0 UPRMT UR5, UR12, 0x654, UR5 ;  /* 0x000006540c058896 */ /* 0x000fe40008000005 */
[----:B------:R-:W-:Y:S01]  /*4070*/  ULOP3.LUT UR6, UR18, 0xffff, URZ, 0xc0, !UPT ;  /* 0x0000ffff12067892 */ /* 0x000fe2000f8ec0ff */
[----:B------:R-:W-:-:S03]  /*4080*/  UMOV UR8, 0xffff ;  /* 0x0000ffff00087882 */ /* 0x000fc60000000000 */
[----:B------:R-:W-:-:S03]  /*4090*/  USHF.R.U32.HI UR6, URZ, 0x5, UR6 ;  /* 0x00000005ff067899 */ /* 0x000fc60008011606 */
[----:B------:R-:W-:Y:S01]  /*40a0*/  @!P0 SYNCS.ARRIVE.TRANS64.RED.A1T0 RZ, [UR5], RZ ;  /* 0x000000ffffff89a7 */ /* 0x000fe20008100405 */
[----:B------:R-:W-:Y:S01]  /*40b0*/  NOP ;  /* 0x0000000000007918 */ /* 0x000fe20000000000 */
[----:B-1----:R-:W1:Y:S01]  /*40c0*/  LDS R0, [UR4+0x14] ;  /* 0x00001404ff007984 */ /* 0x002e620008000800 */
[----:B------:R-:W-:Y:S01]  /*40d0*/  USHF.L.U32 UR8, UR8, UR6, URZ ;  /* 0x0000000608087299 */ /* 0x000fe200080006ff */
[----:B------:R-:W-:Y:S02]  /*40e0*/  UMOV UR5, 0x1 ;  /* 0x0000000100057882 */ /* 0x000fe40000000000 */
[----:B------:R-:W-:-:S03]  /*40f0*/  USHF.L.U32 UR5, UR5, UR6, URZ ;  /* 0x0000000605057299 */ /* 0x000fc600080006ff */
[----:B-1----:R-:W-:-:S04]  /*4100*/  LOP3.LUT R0, R0, UR8, RZ, 0xc0, !PT ;  /* 0x0000000800007c12 */ /* 0x002fc8000f8ec0ff */
[----:B------:R-:W-:-:S13]  /*4110*/  ISETP.NE.AND P0, PT, R0, UR8, PT ;  /* 0x0000000800007c0c */ /* 0x000fda000bf05270 */
[----:B------:R-:W-:Y:S05]  /*4120*/  @P0 BRA `(.L_x_79) ;  /* 0x0000000000580947 */ /* 0x000fea0003800000 */
[----:B------:R-:W1:Y:S02]  /*4130*/  LDS R0, [UR4+0x18] ;  /* 0x00001804ff007984 */ /* 0x000e640008000800 */
[----:B-1----:R-:W-:-:S04]  /*4140*/  LOP3.LUT R0, R0, UR5, RZ, 0xc0, !PT ;  /* 0x0000000500007c12 */ /* 0x002fc8000f8ec0ff */
[----:B------:R-:W-:-:S13]  /*4150*/  ISETP.NE.AND P0, PT, R0, UR5, PT ;  /* 0x0000000500007c0c */ /* 0x000fda000bf05270 */
[----:B------:R-:W-:Y:S05]  /*4160*/  @P0 BRA `(.L_x_80) ;  /* 0x00000000003c0947 */ /* 0x000fea0003800000 */
[----:B------:R-:W1:Y:S01]  /*4170*/  S2R R2, SR_LANEID ;  /* 0x0000000000027919 */ /* 0x000e620000000000 */
[----:B------:R-:W-:Y:S01]  /*4180*/  ULOP3.LUT UR8, URZ, UR8, URZ, 0x33, !UPT ;  /* 0x00000008ff087292 */ /* 0x000fe2000f8e33ff */
[----:B------:R-:W-:Y:S01]  /*4190*/  LOP3.LUT R4, RZ, UR5, RZ, 0x33, !PT ;  /* 0x00000005ff047c12 */ /* 0x000fe2000f8e33ff */
[----:B------:R-:W-:Y:S02]  /*41a0*/  VOTEU.ANY UR7, UPT, PT ;  /* 0x0000000000077886 */ /* 0x000fe400038e0100 */
[----:B------:R-:W-:Y:S01]  /*41b0*/  UFLO.U32 UR7, UR7 ;  /* 0x00000007000772bd */ /* 0x000fe200080e0000 */
[----:B------:R-:W2:Y:S01]  /*41c0*/  REDUX UR5, R4 ;  /* 0x00000000040573c4 */ /* 0x000ea20000000000 */
[----:B------:R-:W-:-:S06]  /*41d0*/  IMAD.U32 R0, RZ, RZ, UR8 ;  /* 0x00000008ff007e24 */ /* 0x000fcc000f8e00ff */
[----:B------:R3:W-:Y:S01]  /*41e0*/  UTCATOMSWS.AND URZ, UR8 ;  /* 0x0000000800ff79e3 */ /* 0x0007e20008000000 */
[----:B------:R-:W4:Y:S01]  /*41f0*/  REDUX UR6, R0 ;  /* 0x00000000000673c4 */ /* 0x000f220000000000 */
[----:B-1----:R-:W-:Y:S01]  /*4200*/  ISETP.EQ.U32.AND P0, PT, R2, UR7, PT ;  /* 0x0000000702007c0c */ /* 0x002fe2000bf02070 */
[----:B--2---:R-:W-:Y:S01]  /*4210*/  IMAD.U32 R2, RZ, RZ, UR5 ;  /* 0x00000005ff027e24 */ /* 0x004fe2000f8e00ff */
[----:B----4-:R-:W-:-:S11]  /*4220*/  MOV R3, UR6 ;  /* 0x0000000600037c02 */ /* 0x010fd60008000f00 */
[----:B------:R3:W-:Y:S04]  /*4230*/  @P0 ATOMS.AND RZ, [UR4+0x14], R3 ;  /* 0x00001403ffff098c */ /* 0x0007e8000a800004 */
[----:B------:R3:W-:Y:S01]  /*4240*/  @P0 ATOMS.AND RZ, [UR4+0x18], R2 ;  /* 0x00001802ffff098c */ /* 0x0007e2000a800004 */
[----:B------:R-:W-:Y:S05]  /*4250*/  BRA `(.L_x_81) ;  /* 0x0000000000147947 */ /* 0x000fea0003800000 */
.L_x_80:
[----:B------:R-:W-:Y:S02]  /*4260*/  MOV R2, 0x4280 ;  /* 0x0000428000027802 */ /* 0x000fe40000000f00 */
[----:B------:R-:W-:Y:S05]  /*4270*/  CALL.REL.NOINC `($__internal_0_$__cuda_sm10x_tcgen05_guardrail_trap_col_being_dealloced_not_returned_by_alloc) ;  /* 0x0000007800547944 */ /* 0x000fea0003c00000 */
[----:B------:R-:W-:Y:S05]  /*4280*/  BRA `(.L_x_81) ;  /* 0x0000000000087947 */ /* 0x000fea0003800000 */
.L_x_79:
[----:B------:R-:W-:Y:S02]  /*4290*/  MOV R2, 0x42b0 ;  /* 0x000042b000027802 */ /* 0x000fe40000000f00 */
[----:B------:R-:W-:Y:S05]  /*42a0*/  CALL.REL.NOINC `($__internal_2_$__cuda_sm10x_tcgen05_guardrail_trap_unallocated_columns_being_dealloced) ;  /* 0x0000007800607944 */ /* 0x000fea0003c00000 */
.L_x_81:
[----:B------:R-:W-:Y:S01]  /*42b0*/  NOP ;  /* 0x0000000000007918 */ /* 0x000fe20000000000 */
[----:B---3--:R-:W-:Y:S05]  /*42c0*/  EXIT ;  /* 0x000000000000794d */ /* 0x008fea0003800000 */
.L_x_54:
[----:B------:R-:W-:-:S09]  /*42d0*/  UISETP.NE.OR UP0, UPT, UR4, 0x3, !UP4 ;  /* 0x000000030400788c */ /* 0x000fd2000e705670 */
[----:B------:R-:W-:Y:S05]  /*42e0*/  BRA.U UP0, `(.L_x_82) ;  /* 0x0000000d00d47547 */ /* 0x000fea000b800000 */
[----:B------:R-:W1:Y:S01]  /*42f0*/  LDCU.64 UR6, c[0x0][0x888] ;  /* 0x00011100ff0677ac */ /* 0x000e620008000a00 */
[----:B------:R-:W-:Y:S02]  /*4300*/  HFMA2 R9, -RZ, RZ, 0, 0 ;  /* 0x00000000ff097431 */ /* 0x000fe400000001ff */
[----:B------:R-:W-:Y:S01]  /*4310*/  IMAD.MOV.U32 R11, RZ, RZ, 0x1 ;  /* 0x00000001ff0b7424 */ /* 0x000fe200078e00ff */
[----:B------:R-:W-:Y:S01]  /*4320*/  MOV R8, 0x5800 ;  /* 0x0000580000087802 */ /* 0x000fe20000000f00 */
[----:B------:R-:W2:Y:S01]  /*4330*/  LDCU UR38, c[0x0][0x370] ;  /* 0x00006e00ff2677ac */ /* 0x000ea20008000800 */
[----:B------:R-:W-:Y:S01]  /*4340*/  IMAD.MOV.U32 R10, RZ, RZ, RZ ;  /* 0x000000ffff0a7224 */ /* 0x000fe200078e00ff */
[----:B------:R-:W3:Y:S01]  /*4350*/  LDCU.64 UR22, c[0x0][0x890] ;  /* 0x00011200ff1677ac */ /* 0x000ee20008000a00 */
[----:B------:R-:W2:Y:S01]  /*4360*/  LDCU.128 UR48, c[0x0][0xb10] ;  /* 0x00016200ff3077ac */ /* 0x000ea20008000c00 */
[----:B------:R-:W4:Y:S01]  /*4370*/  LDCU UR37, c[0x0][0x374] ;  /* 0x00006e80ff2577ac */ /* 0x000f220008000800 */
[----:B------:R-:W5:Y:S01]  /*4380*/  LDCU UR14, c[0x0][0xb0c] ;  /* 0x00016180ff0e77ac */ /* 0x000f620008000800 */
[----:B------:R-:W5:Y:S01]  /*4390*/  LDCU UR30, c[0x0][0xb20] ;  /* 0x00016400ff1e77ac */ /* 0x000f620008000800 */
[----:B------:R-:W5:Y:S01]  /*43a0*/  LDCU UR4, c[0x0][0xb30] ;  /* 0x00016600ff0477ac */ /* 0x000f620008000800 */
[----:B-1----:R-:W-:Y:S01]  /*43b0*/  UISETP.NE.U32.AND UP0, UPT, UR6, URZ, UPT ;  /* 0x000000ff0600728c */ /* 0x002fe2000bf05070 */
[----:B------:R-:W-:Y:S01]  /*43c0*/  UMOV UR31, 0x400 ;  /* 0x00000400001f7882 */ /* 0x000fe20000000000 */
[----:B--2---:R-:W-:-:S02]  /*43d0*/  UIMAD.WIDE.U32 UR10, UR38, UR48, URZ ;  /* 0x00000030260a72a5 */ /* 0x004fc4000f8e00ff */
[----:B------:R-:W-:Y:S02]  /*43e0*/  ULEA UR31, UR5, UR31, 0x18 ;  /* 0x0000001f051f7291 */ /* 0x000fe4000f8ec0ff */
[----:B------:R-:W-:Y:S02]  /*43f0*/  UISETP.NE.AND.EX UP6, UPT, UR7, URZ, UPT, UP0 ;  /* 0x000000ff0700728c */ /* 0x000fe4000bfc5300 */
[----:B------:R-:W-:Y:S02]  /*4400*/  UISETP.NE.AND UP0, UPT, UR13, 0x1, UPT ;  /* 0x000000010d00788c */ /* 0x000fe4000bf05270 */
[----:B---3--:R-:W-:Y:S02]  /*4410*/  UISETP.NE.U32.AND UP0, UPT, UR22, URZ, UPT ;  /* 0x000000ff1600728c */ /* 0x008fe4000bf05070 */
[----:B------:R-:W-:Y:S02]  /*4420*/  UIADD3 UR39, UPT, UPT, UR31, 0x30, URZ ;  /* 0x000000301f277890 */ /* 0x000fe4000fffe0ff */
[----:B----4-:R-:W-:-:S02]  /*4430*/  UIMAD.WIDE.U32 UR8, UR37, UR51, URZ ;  /* 0x00000033250872a5 */ /* 0x010fc4000f8e00ff */
[----:B------:R-:W-:Y:S02]  /*4440*/  UISETP.GE.AND UP3, UPT, UR13, 0x1, UPT ;  /* 0x000000010d00788c */ /* 0x000fe4000bf66270 */
[----:B------:R-:W-:Y:S01]  /*4450*/  UISETP.NE.AND.EX UP5, UPT, UR23, URZ, UPT, UP0 ;  /* 0x000000ff1700728c */ /* 0x000fe2000bfa5300 */
[----:B------:R-:W1:Y:S01]  /*4460*/  LDCU.64 UR56, c[0x0][0x348] ;  /* 0x00006900ff3877ac */ /* 0x000e620008000a00 */
[----:B------:R-:W-:Y:S01]  /*4470*/  UPLOP3.LUT UP1, UPT, UPT, UPT, UPT, 0x40, 0x4 ;  /* 0x000000000004789c */ /* 0x000fe20003f2e870 */
[----:B------:R-:W2:Y:S01]  /*4480*/  LDCU.64 UR6, c[0x0][0xb28] ;  /* 0x00016500ff0677ac */ /* 0x000ea20008000a00 */
[----:B-----5:R-:W-:Y:S02]  /*4490*/  UISETP.NE.AND UP3, UPT, UR14, 0x1, UPT ;  /* 0x000000010e00788c */ /* 0x020fe4000bf65270 */
[----:B------:R-:W-:Y:S02]  /*44a0*/  UPRMT UR39, UR5, 0x654, UR39 ;  /* 0x0000065405277896 */ /* 0x000fe40008000027 */
[----:B------:R-:W-:-:S02]  /*44b0*/  USHF.R.U32.HI UR53, URZ, UR49, UR11 ;  /* 0x00000031ff357299 */ /* 0x000fc4000801160b */
[----:B------:R-:W-:Y:S02]  /*44c0*/  USHF.R.U32.HI UR52, URZ, UR30, UR9 ;  /* 0x0000001eff347299 */ /* 0x000fe40008011609 */
[----:B------:R-:W-:Y:S02]  /*44d0*/  UISETP.NE.AND UP0, UPT, UR50, 0x1, UPT ;  /* 0x000000013200788c */ /* 0x000fe4000bf05270 */
[----:B------:R-:W-:-:S11]  /*44e0*/  UISETP.NE.AND UP4, UPT, UR4, 0x1, UPT ;  /* 0x000000010400788c */ /* 0x000fd6000bf85270 */
.L_x_90:
[C---:B---3--:R-:W-:Y:S02]  /*44f0*/  LEA R3, R10.reuse, UR31, 0x3 ;  /* 0x0000001f0a037c11 */ /* 0x048fe4000f8e18ff */
[----:B------:R-:W-:Y:S02]  /*4500*/  SHF.L.U32 R0, R9, 0x1f, RZ ;  /* 0x0000001f09007819 */ /* 0x000fe400000006ff */
[----:B------:R-:W-:Y:S02]  /*4510*/  LEA R5, R10, UR31, 0x4 ;  /* 0x0000001f0a057c11 */ /* 0x000fe4000f8e20ff */
[----:B------:R-:W3:Y:S02]  /*4520*/  SYNCS.PHASECHK.TRANS64.TRYWAIT P0, [R3+URZ+0x50], R0 ;  /* 0x00005000030075a7 */ /* 0x000ee400080011ff */
[----:B---34-:R-:W-:Y:S05]  /*4530*/  @!P0 BRA `(.L_x_83) ;  /* 0x0000007400088947 */ /* 0x018fea0003800000 */
.L_x_140:
[----:B------:R-:W4:Y:S01]  /*4540*/  LDS.128 R4, [R5+0xc0] ;  /* 0x0000c00005047984 */ /* 0x000f220000000c00 */
[----:B------:R-:W-:Y:S01]  /*4550*/  UISETP.GE.AND UP0, UPT, UR13, 0x1, UPT ;  /* 0x000000010d00788c */ /* 0x000fe2000bf06270 */
[----:B------:R-:W-:Y:S01]  /*4560*/  @!PT LDS RZ, [RZ] ;  /* 0x00000000fffff984 */ /* 0x000fe20000000800 */
[----:B------:R-:W-:Y:S01]  /*4570*/  @!PT LDS RZ, [RZ] ;  /* 0x00000000fffff984 */ /* 0x000fe20000000800 */
[----:B------:R-:W-:Y:S01]  /*4580*/  @!PT LDS RZ, [RZ] ;  /* 0x00000000fffff984 */ /* 0x000fe20000000800 */
[----:B------:R-:W-:Y:S01]  /*4590*/  @!PT LDS RZ, [RZ] ;  /* 0x00000000fffff984 */ /* 0x000fe20000000800 */
[----:B------:R5:W-:Y:S06]  /*45a0*/  MEMBAR.ALL.CTA ;  /* 0x0000000000007992 */ /* 0x000bec0000008000 */
[----:B-----5:R-:W5:Y:S01]  /*45b0*/  FENCE.VIEW.ASYNC.S ;  /* 0x00000000000073c6 */ /* 0x020f620000000000 */
[----:B----4-:R-:W-:Y:S11]  /*45c0*/  LOP3.LUT P0, RZ, R6, 0x1, RZ, 0xc0, !PT ;  /* 0x0000000106ff7812 */ /* 0x010ff6000780c0ff */
[----:B------:R-:W-:Y:S02]  /*45d0*/  @!UPT UIADD3 URZ, UPT, UPT, URZ, URZ, URZ ;  /* 0x000000fffffff290 */ /* 0x000fe4000fffe0ff */
[----:B-----5:R-:W-:Y:S01]  /*45e0*/  VOTEU.ANY UP3, P0 ;  /* 0x0000000000ff7886 */ /* 0x020fe20000060100 */
[----:B------:R-:W-:Y:S11]  /*45f0*/  PLOP3.LUT P0, PT, PT, PT, UP3, 0x80, 0x8 ;  /* 0x000000000008781c */ /* 0x000ff60003f0f038 */
[----:B------:R-:W-:Y:S02]  /*4600*/  @!UPT UIADD3 URZ, UPT, UPT, URZ, URZ, URZ ;  /* 0x000000fffffff290 */ /* 0x000fe4000fffe0ff */
[----:B---3--:R-:W-:Y:S02]  /*4610*/  @P0 SHF.R.U32.HI R0, RZ, 0x10, R5 ;  /* 0x00000010ff000819 */ /* 0x008fe40000011605 */
[----:B------:R-:W-:Y:S02]  /*4620*/  @P0 MOV R2, R4 ;  /* 0x0000000400020202 */ /* 0x000fe40000000f00 */
[----:B------:R-:W-:Y:S01]  /*4630*/  @P0 R2UR UR4, R0 ;  /* 0x00000000000402ca */ /* 0x000fe200000e0000 */
[----:B------:R-:W-:Y:S01]  /*4640*/  VIADD R0, R3, 0x60 ;  /* 0x0000006003007836 */ /* 0x000fe20000000000 */
[----:B------:R-:W-:Y:S02]  /*4650*/  @P0 LOP3.LUT R4, R5, 0xffff, RZ, 0xc0, !PT ;  /* 0x0000ffff05040812 */ /* 0x000fe400078ec0ff */
[----:B------:R-:W-:Y:S02]  /*4660*/  @P0 R2UR UR8, R2 ;  /* 0x00000000020802ca */ /* 0x000fe400000e0000 */
[----:B------:R-:W-:Y:S02]  /*4670*/  PRMT R0, RZ, 0x654, R0 ;  /* 0x00000654ff007816 */ /* 0x000fe40000000000 */
[----:B------:R-:W-:Y:S02]  /*4680*/  @P0 R2UR UR5, R4 ;  /* 0x00000000040502ca */ /* 0x000fe400000e0000 */
[----:B------:R3:W-:Y:S03]  /*4690*/  SYNCS.ARRIVE.TRANS64.RED.A1T0 RZ, [R0+URZ], RZ ;  /* 0x000000ff00ff79a7 */ /* 0x0007e600081004ff */
[----:B------:R-:W-:Y:S04]  /*46a0*/  @UP3 UMOV UR54, UR4 ;  /* 0x0000000400363c82 */ /* 0x000fe80008000000 */
[----:B------:R-:W-:Y:S04]  /*46b0*/  @UP3 UMOV UR21, UR8 ;  /* 0x0000000800153c82 */ /* 0x000fe80008000000 */
[----:B------:R-:W-:Y:S01]  /*46c0*/  @UP3 UMOV UR15, UR5 ;  /* 0x00000005000f3c82 */ /* 0x000fe20008000000 */
[----:B------:R-:W-:Y:S05]  /*46d0*/  BRA.U !UP0, `(.L_x_84) ;  /* 0x0000000108b47547 */ /* 0x000fea000b800000 */
[----:B------:R-:W-:Y:S02]  /*46e0*/  UP2UR UR20, UPR, URZ, 0x4 ;  /* 0x00000004ff147883 */ /* 0x000fe40008000000 */
[----:B------:R-:W-:Y:S02]  /*46f0*/  UISETP.NE.AND UP2, UPT, UR50, 0x1, UPT ;  /* 0x000000013200788c */ /* 0x000fe4000bf45270 */
[----:B------:R-:W-:Y:S02]  /*4700*/  UP2UR UR18, UPR, URZ, 0x2 ;  /* 0x00000002ff127883 */ /* 0x000fe40008000000 */
[----:B------:R-:W-:Y:S02]  /*4710*/  USEL UR4, UR37, UR52, !UP2 ;  /* 0x0000003425047287 */ /* 0x000fe4000d000000 */
[----:B------:R-:W-:Y:S02]  /*4720*/  UIMAD.WIDE.U32 UR24, UR15, UR51, URZ ;  /* 0x000000330f1872a5 */ /* 0x000fe4000f8e00ff */
[----:B------:R-:W-:Y:S02]  /*4730*/  UISETP.NE.AND UP1, UPT, UR13, 0x1, UPT ;  /* 0x000000010d00788c */ /* 0x000fe4000bf25270 */
[----:B--2---:R-:W-:Y:S02]  /*4740*/  UIMAD.WIDE.U32 UR32, UR4, UR6, URZ ;  /* 0x00000006042072a5 */ /* 0x004fe4000f8e00ff */
[----:B------:R-:W-:Y:S02]  /*4750*/  UISETP.NE.AND UP0, UPT, UR14, 0x1, UPT ;  /* 0x000000010e00788c */ /* 0x000fe4000bf05270 */
[----:B------:R-:W-:Y:S02]  /*4760*/  UIMAD.WIDE.U32 UR34, UR21, UR48, URZ ;  /* 0x00000030152272a5 */ /* 0x000fe4000f8e00ff */
[----:B------:R-:W-:Y:S01]  /*4770*/  USEL UR9, UR38, UR53, !UP0 ;  /* 0x0000003526097287 */ /* 0x000fe2000c000000 */
[----:B------:R-:W-:Y:S01]  /*4780*/  UMOV UR19, UR25 ;  /* 0x0000001900137c82 */ /* 0x000fe20008000000 */
[----:B------:R-:W-:Y:S01]  /*4790*/  UMOV UR25, UR33 ;  /* 0x0000002100197c82 */ /* 0x000fe20008000000 */
[----:B------:R-:W-:Y:S02]  /*47a0*/  USHF.R.U32.HI UR24, URZ, UR30, UR19 ;  /* 0x0000001eff187299 */ /* 0x000fe40008011613 */
[----:B------:R-:W-:Y:S02]  /*47b0*/  UIMAD.WIDE.U32 UR26, UR9, UR6, URZ ;  /* 0x00000006091a72a5 */ /* 0x000fe4000f8e00ff */
[----:B------:R-:W-:Y:S02]  /*47c0*/  @UP1 USHF.R.U32.HI UR4, URZ, UR7, UR25 ;  /* 0x00000007ff041299 */ /* 0x000fe40008011619 */
[----:B------:R-:W-:Y:S02]  /*47d0*/  @UP1 USHF.R.U32.HI UR9, URZ, UR7, UR27 ;  /* 0x00000007ff091299 */ /* 0x000fe4000801161b */
[----:B------:R-:W-:Y:S02]  /*47e0*/  USEL UR8, UR15, UR24, !UP2 ;  /* 0x000000180f087287 */ /* 0x000fe4000d000000 */
[----:B------:R-:W-:Y:S02]  /*47f0*/  UIMAD UR4, UR13, UR4, URZ ;  /* 0x000000040d0472a4 */ /* 0x000fe4000f8e02ff */
[----:B------:R-:W-:Y:S02]  /*4800*/  UIMAD UR10, UR13, UR9, URZ ;  /* 0x000000090d0a72a4 */ /* 0x000fe4000f8e02ff */
[----:B------:R-:W-:Y:S02]  /*4810*/  UIMAD.WIDE.U32 UR16, UR8, UR6, URZ ;  /* 0x00000006081072a5 */ /* 0x000fe4000f8e00ff */
[----:B------:R-:W-:Y:S02]  /*4820*/  UISETP.NE.AND UP2, UPT, UR20, URZ, UPT ;  /* 0x000000ff1400728c */ /* 0x000fe4000bf45270 */
[----:B------:R-:W-:Y:S01]  /*4830*/  USHF.R.U32.HI UR17, URZ, UR7, UR17 ;  /* 0x00000007ff117299 */ /* 0x000fe20008011611 */
[----:B------:R-:W-:Y:S02]  /*4840*/  UMOV UR19, UR35 ;  /* 0x0000002300137c82 */ /* 0x000fe40008000000 */
[----:B------:R-:W-:Y:S02]  /*4850*/  USHF.R.U32.HI UR19, URZ, UR49, UR19 ;  /* 0x00000031ff137299 */ /* 0x000fe40008011613 */
[----:B------:R-:W-:Y:S02]  /*4860*/  USEL UR17, UR8, UR17, !UP1 ;  /* 0x0000001108117287 */ /* 0x000fe4000c800000 */
[----:B------:R-:W-:Y:S02]  /*4870*/  USEL UR5, UR21, UR19, !UP0 ;  /* 0x0000001315057287 */ /* 0x000fe4000c000000 */
[----:B------:R-:W-:Y:S02]  /*4880*/  UISETP.GE.AND UP0, UPT, UR8, UR4, UPT ;  /* 0x000000040800728c */ /* 0x000fe4000bf06270 */
[----:B------:R-:W-:Y:S02]  /*4890*/  UIADD3 UR16, UPT, UPT, -UR17, URZ, URZ ;  /* 0x000000ff11107290 */ /* 0x000fe4000fffe1ff */
[----:B------:R-:W-:Y:S02]  /*48a0*/  UISETP.GE.OR UP0, UPT, UR5, UR10, UP0 ;  /* 0x0000000a0500728c */ /* 0x000fe40008706670 */
[----:B------:R-:W-:Y:S02]  /*48b0*/  UIMAD.WIDE.U32 UR10, UR5, UR6, URZ ;  /* 0x00000006050a72a5 */ /* 0x000fe4000f8e00ff */
[----:B------:R-:W-:Y:S07]  /*48c0*/  UIMAD UR16, UR13, UR16, UR8 ;  /* 0x000000100d1072a4 */ /* 0x000fee000f8e0208 */
[----:B------:R-:W-:Y:S04]  /*48d0*/  @!UP0 USHF.R.U32.HI UR4, URZ, UR7, UR11 ;  /* 0x00000007ff048299 */ /* 0x000fe8000801160b */
[----:B------:R-:W-:Y:S02]  /*48e0*/  @!UP0 USEL UR4, UR5, UR4, !UP1 ;  /* 0x0000000405048287 */ /* 0x000fe4000c800000 */
[----:B------:R-:W-:Y:S02]  /*48f0*/  UISETP.NE.AND UP1, UPT, UR18, URZ, UPT ;  /* 0x000000ff1200728c */ /* 0x000fe4000bf25270 */
[----:B------:R-:W-:Y:S02]  /*4900*/  @!UP0 UIMAD UR12, UR9, UR16, UR4 ;  /* 0x00000010090c82a4 */ /* 0x000fe4000f8e0204 */
[----:B------:R-:W-:Y:S02]  /*4910*/  @!UP0 UIADD3 UR16, UPT, UPT, UR17, -UR4, URZ ;  /* 0x8000000411108290 */ /* 0x000fe4000fffe0ff */
[----:B------:R-:W-:Y:S02]  /*4920*/  UIADD3 UR9, UPT, UPT, -UR5, URZ, URZ ;  /* 0x000000ff05097290 */ /* 0x000fe4000fffe1ff */
[----:B------:R-:W-:Y:S02]  /*4930*/  UIADD3 UR4, UPT, UPT, -UR8, URZ, URZ ;  /* 0x000000ff08047290 */ /* 0x000fe4000fffe1ff */
[----:B------:R-:W-:Y:S02]  /*4940*/  @!UP0 UIMAD UR8, UR16, UR13, UR5 ;  /* 0x0000000d100882a4 */ /* 0x000fe4000f8e0205 */
[----:B------:R-:W-:Y:S02]  /*4950*/  UIMAD UR21, UR14, UR9, UR21 ;  /* 0x000000090e1572a4 */ /* 0x000fe4000f8e0215 */
[----:B------:R-:W-:Y:S01]  /*4960*/  UIMAD UR15, UR50, UR4, UR15 ;  /* 0x00000004320f72a4 */ /* 0x000fe2000f8e020f */
[----:B------:R-:W-:Y:S02]  /*4970*/  @!UP0 UMOV UR5, UR12 ;  /* 0x0000000c00058c82 */ /* 0x000fe40008000000 */
[----:B------:R-:W-:Y:S02]  /*4980*/  UIMAD UR21, UR5, UR14, UR21 ;  /* 0x0000000e051572a4 */ /* 0x000fe4000f8e0215 */
[----:B------:R-:W-:Y:S11]  /*4990*/  UIMAD UR15, UR8, UR50, UR15 ;  /* 0x00000032080f72a4 */ /* 0x000ff6000f8e020f */
[----:B------:R-:W-:Y:S01]  /*49a0*/  @!UPT UIADD3 URZ, UPT, UPT, URZ, URZ, URZ ;  /* 0x000000fffffff290 */ /* 0x000fe2000fffe0ff */
.L_x_84:
[----:B------:R-:W4:Y:S01]  /*49b0*/  @!UP4 LDCU.128 UR8, c[0x0][0xb10] ;  /* 0x00016200ff08c7ac */ /* 0x000f220008000c00 */
[----:B------:R-:W-:Y:S02]  /*49c0*/  ISETP.NE.U32.AND P0, PT, RZ, UR22, PT ;  /* 0x00000016ff007c0c */ /* 0x000fe4000bf05070 */
[----:B------:R-:W-:Y:S02]  /*49d0*/  SHF.L.U32 R2, R11, 0x1f, RZ ;  /* 0x0000001f0b027819 */ /* 0x000fe400000006ff */
[----:B------:R-:W-:Y:S01]  /*49e0*/  ISETP.NE.AND.EX P0, PT, RZ, UR23, PT, P0 ;  /* 0x00000017ff007c0c */ /* 0x000fe2000bf05300 */
[----:B------:R-:W5:Y:S01]  /*49f0*/  @!UP4 LDCU UR5, c[0x0][0xb0c] ;  /* 0x00016180ff05c7ac */ /* 0x000f620008000800 */
[----:B----4-:R-:W-:Y:S04]  /*4a00*/  UIMAD.WIDE.U32 UR16, UR21, UR8, URZ ;  /* 0x00000008151072a5 */ /* 0x010fe8000f8e00ff */
[----:B------:R-:W-:Y:S02]  /*4a10*/  @!UP4 USHF.R.U32.HI UR4, URZ, UR9, UR17 ;  /* 0x00000009ff04c299 */ /* 0x000fe40008011611 */
[----:B------:R-:W-:Y:S02]  /*4a20*/  UIMAD.WIDE.U32 UR16, UR15, UR11, URZ ;  /* 0x0000000b0f1072a5 */ /* 0x000fe4000f8e00ff */
[----:B-----5:R-:W-:Y:S04]  /*4a30*/  @!UP4 UISETP.NE.AND UP0, UPT, UR5, 0x1, UPT ;  /* 0x000000010500c88c */ /* 0x020fe8000bf05270 */
[----:B------:R-:W-:Y:S02]  /*4a40*/  @!UP4 USEL UR8, UR21, UR4, !UP0 ;  /* 0x000000041508c287 */ /* 0x000fe4000c000000 */
[----:B------:R-:W-:Y:S01]  /*4a50*/  @!UP4 UISETP.NE.AND UP0, UPT, UR10, 0x1, UPT ;  /* 0x000000010a00c88c */ /* 0x000fe2000bf05270 */
[----:B------:R-:W4:Y:S02]  /*4a60*/  @!UP4 LDCU UR4, c[0x0][0xb20] ;  /* 0x00016400ff04c7ac */ /* 0x000f240008000800 */
[----:B----4-:R-:W-:Y:S04]  /*4a70*/  @!UP4 USHF.R.U32.HI UR4, URZ, UR4, UR17 ;  /* 0x00000004ff04c299 */ /* 0x010fe80008011611 */
[----:B------:R-:W-:Y:S04]  /*4a80*/  @!UP4 USEL UR9, UR15, UR4, !UP0 ;  /* 0x000000040f09c287 */ /* 0x000fe8000c000000 */
[----:B------:R-:W-:Y:S02]  /*4a90*/  @!UP4 UIADD3 UR4, UPT, UPT, -UR8, UR9, URZ ;  /* 0x000000090804c290 */ /* 0x000fe4000fffe1ff */
[----:B------:R-:W-:Y:S02]  /*4aa0*/  @!UP4 UIADD3 UR8, UPT, UPT, UR8, -UR9, URZ ;  /* 0x800000090808c290 */ /* 0x000fe4000fffe0ff */
[----:B------:R-:W-:Y:S02]  /*4ab0*/  @!UP4 UIMAD UR21, UR4, UR5, UR21 ;  /* 0x000000050415c2a4 */ /* 0x000fe4000f8e0215 */
[----:B------:R-:W-:Y:S01]  /*4ac0*/  @!UP4 UIMAD UR15, UR8, UR10, UR15 ;  /* 0x0000000a080fc2a4 */ /* 0x000fe2000f8e020f */
[----:B------:R-:W-:Y:S11]  /*4ad0*/  BRA.U UP1, `(.L_x_85) ;  /* 0x0000000101107547 */ /* 0x000ff6000b800000 */
[----:B---3--:R-:W-:Y:S04]  /*4ae0*/  MOV R0, UR29 ;  /* 0x0000001d00007c02 */ /* 0x008fe80008000f00 */
[----:B------:R-:W-:Y:S04]  /*4af0*/  SHF.L.U32 R3, R0, 0x1f, RZ ;  /* 0x0000001f00037819 */ /* 0x000fe800000006ff */
[----:B------:R-:W3:Y:S02]  /*4b00*/  SYNCS.PHASECHK.TRANS64.TRYWAIT P1, [UR31+0x48], R3 ;  /* 0x00004803ff0075a7 */ /* 0x000ee4000802111f */
[----:B---3--:R-:W-:Y:S05]  /*4b10*/  @!P1 BRA `(.L_x_86) ;  /* 0x0000006c00a49947 */ /* 0x008fea0003800000 */
.L_x_85:
[----:B------:R-:W-:Y:S05]  /*4b20*/  BRA.U !UP5, `(.L_x_87) ;  /* 0x000000010d407547 */ /* 0x000fea000b800000 */
[----:B------:R-:W-:Y:S01]  /*4b30*/  UPLOP3.LUT UP2, UPT, UPT, UPT, UP6, 0x80, 0x8 ;  /* 0x000000000008789c */ /* 0x000fe20003f4f060 */
[----:B---3--:R-:W-:Y:S02]  /*4b40*/  IMAD.MOV.U32 R3, RZ, RZ, 0x1 ;  /* 0x00000001ff037424 */ /* 0x008fe400078e00ff */
[----:B------:R-:W-:Y:S03]  /*4b50*/  IMAD.MOV.U32 R0, RZ, RZ, 0x1 ;  /* 0x00000001ff007424 */ /* 0x000fe600078e00ff */
[----:B------:R-:W-:Y:S05]  /*4b60*/  PLOP3.LUT P1, PT, PT, PT, UP2, 0x80, 0x8 ;  /* 0x000000000008781c */ /* 0x000fea0003f2f028 */
[----:B------:R-:W3:Y:S01]  /*4b70*/  @UP2 LDCU.64 UR8, c[0x0][0x888] ;  /* 0x00011100ff0827ac */ /* 0x000ee20008000a00 */
[----:B------:R-:W-:Y:S07]  /*4b80*/  @UP2 UIMAD UR4, UR36, UR22, URZ ;  /* 0x00000016240422a4 */ /* 0x000fee000f8e02ff */
[----:B------:R-:W-:Y:S04]  /*4b90*/  @P1 PRMT R6, R3, 0x7610, R6 ;  /* 0x0000761003061816 */ /* 0x000fe80000000006 */
[----:B------:R-:W-:Y:S05]  /*4ba0*/  @!P1 PRMT R6, R0, 0x7610, R6 ;  /* 0x0000761000069816 */ /* 0x000fea0000000006 */
[----:B------:R4:W-:Y:S01]  /*4bb0*/  STL.S16 [R1+0x48], R6 ;  /* 0x0000480601007387 */ /* 0x0009e20000100600 */
[----:B---3--:R-:W-:Y:S06]  /*4bc0*/  @UP2 UIMAD.WIDE UR8, UR4, 0x4, UR8 ;  /* 0x00000004040828a5 */ /* 0x008fec000f8e0208 */
[----:B------:R-:W-:Y:S02]  /*4bd0*/  IMAD.U32 R4, RZ, RZ, UR8 ;  /* 0x00000008ff047e24 */ /* 0x000fe4000f8e00ff */
[----:B------:R-:W-:Y:S05]  /*4be0*/  IMAD.U32 R5, RZ, RZ, UR9 ;  /* 0x00000009ff057e24 */ /* 0x000fea000f8e00ff */
[----:B------:R-:W3:Y:S02]  /*4bf0*/  @P1 LDG.E R4, desc[UR60][R4.64] ;  /* 0x0000003c04041981 */ /* 0x000ee4000c1e1900 */
[----:B---3--:R-:W-:Y:S11]  /*4c00*/  @P1 R2UR UR45, R4 ;  /* 0x00000000042d12ca */ /* 0x008ff600000e0000 */
[----:B------:R-:W-:Y:S03]  /*4c10*/  @!UPT UIADD3 URZ, UPT, UPT, URZ, URZ, URZ ;  /* 0x000000fffffff290 */ /* 0x000fe6000fffe0ff */
[----:B----4-:R-:W3:Y:S02]  /*4c20*/  @!UP2 LDCU UR45, c[0x0][0x880] ;  /* 0x00011000ff2da7ac */ /* 0x010ee40008000800 */
.L_x_87:
[----:B---3--:R-:W-:Y:S01]  /*4c30*/  @!P0 FSETP.EQ.AND P2, PT, RZ, UR45, PT ;  /* 0x0000002dff008c0b */ /* 0x008fe2000bf42000 */
[----:B------:R-:W-:Y:S01]  /*4c40*/  @!UPT UIADD3 URZ, UPT, UPT, URZ, URZ, URZ ;  /* 0x000000fffffff290 */ /* 0x000fe2000fffe0ff */
[----:B------:R-:W-:Y:S11]  /*4c50*/  @!P0 BRA `(.L_x_88) ;  /* 0x00000000001c8947 */ /* 0x000ff60003800000 */
[----:B------:R-:W-:Y:S01]  /*4c60*/  PLOP3.LUT P2, PT, PT, PT, UP2, 0x80, 0x8 ;  /* 0x000000000008781c */ /* 0x000fe20003f4f028 */
[----:B------:R-:W3:Y:S03]  /*4c70*/  LDL R0, [R1+0x48] ;  /* 0x0000480001007983 */ /* 0x000ee60000100800 */
[----:B------:R-:W-:Y:S02]  /*4c80*/  PLOP3.LUT P2, PT, P2, PT, PT, 0x8, 0x80 ;  /* 0x000000000080781c */ /* 0x000fe4000174e170 */
[----:B---3--:R-:W-:Y:S11]  /*4c90*/  LOP3.LUT P0, RZ, R0, 0xff, RZ, 0xc0, !PT ;  /* 0x000000ff00ff7812 */ /* 0x008ff6000780c0ff */
[----:B------:R-:W-:Y:S02]  /*4ca0*/  @!UPT UIADD3 URZ, UPT, UPT, URZ, URZ, URZ ;  /* 0x000000fffffff290 */ /* 0x000fe4000fffe0ff */
[----:B------:R-:W-:Y:S11]  /*4cb0*/  @P0 FSETP.EQ.AND P2, PT, RZ, UR45, PT ;  /* 0x0000002dff000c0b */ /* 0x000ff6000bf42000 */
[----:B------:R-:W-:Y:S02]  /*4cc0*/  @!UPT UIADD3 URZ, UPT, UPT, URZ, URZ, URZ ;  /* 0x000000fffffff290 */ /* 0x000fe4000fffe0ff */
.L_x_88:
[----:B------:R-:W3:Y:S01]  /*4cd0*/  SYNCS.PHASECHK.TRANS64.TRYWAIT P0, [UR31+0x38], R2 ;  /* 0x00003802ff0075a7 */ /* 0x000ee2000800111f */
[----:B------:R-:W-:Y:S02]  /*4ce0*/  ELECT P1, URZ, PT ;  /* 0x0000000000ff782f */ /* 0x000fe40003820000 */
[----:B------:R-:W-:Y:S01]  /*4cf0*/  IADD3 R10, PT, PT, R10, 0x1, RZ ;  /* 0x000000010a0a7810 */ /* 0x000fe20007ffe0ff */
[----:B---3--:R-:W-:Y:S10]  /*4d00*/  @!P0 BRA `(.L_x_89) ;  /* 0x0000006c00408947 */ /* 0x008ff40003800000 */
.L_x_143:
[----:B------:R-:W-:Y:S01]  /*4d10*/  PLOP3.LUT P1, PT, P2, P1, PT, 0xf2, 0x2f ;  /* 0x00000000002f781c */ /* 0x000fe20001723e72 */
[----:B------:R-:W-:Y:S01]  /*4d20*/  UMOV UR58, 0x0 ;  /* 0x00000000003a7882 */ /* 0x000fe20000000000 */
[----:B------:R-:W-:Y:S01]  /*4d30*/  UMOV UR59, 0x10000000 ;  /* 0x10000000003b7882 */ /* 0x000fe20000000000 */
[----:B------:R-:W-:Y:S01]  /*4d40*/  UMOV UR44, UR36 ;  /* 0x00000024002c7c82 */ /* 0x000fe20008000000 */
[----:B------:R-:W-:Y:S01]  /*4d50*/  UMOV UR28, UR36 ;  /* 0x00000024001c7c82 */ /* 0x000fe20008000000 */
[----:B------:R-:W-:Y:S01]  /*4d60*/  UMOV UR20, UR36 ;  /* 0x0000002400147c82 */ /* 0x000fe20008000000 */
[----:B------:R-:W-:Y:S01]  /*4d70*/  UMOV UR12, UR36 ;  /* 0x00000024000c7c82 */ /* 0x000fe20008000000 */
[C---:B------:R-:W-:Y:S02]  /*4d80*/  ISETP.NE.AND P0, PT, R10.reuse, 0x2, PT ;  /* 0x000000020a00780c */ /* 0x040fe40003f05270 */
[----:B------:R-:W-:Y:S02]  /*4d90*/  LOP3.LUT R11, R11, 0x1, RZ, 0x3c, !PT ;  /* 0x000000010b0b7812 */ /* 0x000fe400078e3cff */
[----:B------:R-:W-:Y:S02]  /*4da0*/  SEL R0, RZ, 0x1, P0 ;  /* 0x00000001ff007807 */ /* 0x000fe40000000000 */
[----:B------:R-:W-:Y:S01]  /*4db0*/  VOTEU.ALL UP0, P1 ;  /* 0x0000000000ff7886 */ /* 0x000fe20000800000 */
[----:B------:R-:W-:Y:S02]  /*4dc0*/  SEL R10, R10, RZ, P0 ;  /* 0x000000ff0a0a7207 */ /* 0x000fe40000000000 */
[----:B------:R-:W-:Y:S02]  /*4dd0*/  LOP3.LUT R9, R9, R0, RZ, 0x3c, !PT ;  /* 0x0000000009097212 */ /* 0x000fe400078e3cff */
[----:B-1----:R-:W-:Y:S02]  /*4de0*/  @!UP0 UIADD3 UR4, UP1, UPT, UR56, 0x580, URZ ;  /* 0x0000058038048890 */ /* 0x002fe4000ff3e0ff */
[----:B------:R-:W-:Y:S02]  /*4df0*/  @!UP0 USHF.L.U32 UR43, UR63, 0x7, URZ ;  /* 0x000000073f2b8899 */ /* 0x000fe400080006ff */
[----:B------:R-:W-:Y:S02]  /*4e00*/  @!UP0 UIADD3.X UR5, UPT, UPT, URZ, UR57, URZ, UP1, !UPT ;  /* 0x00000039ff058290 */ /* 0x000fe40008ffe4ff */
[----:B------:R-:W-:Y:S02]  /*4e10*/  @!UP0 UIMAD UR42, UR62, 0xb0, URZ ;  /* 0x000000b03e2a88a4 */ /* 0x000fe4000f8e02ff */
[----:B------:R-:W-:Y:S02]  /*4e20*/  @!UP0 UIADD3 UR40, UPT, UPT, UR31, 0x100, URZ ;  /* 0x000001001f288890 */ /* 0x000fe4000fffe0ff */
[----:B------:R-:W-:Y:S01]  /*4e30*/  @!UP0 UIADD3 UR41, UPT, UPT, UR31, 0x30, URZ ;  /* 0x000000301f298890 */ /* 0x000fe2000fffe0ff */
[----:B------:R-:W-:Y:S01]  /*4e40*/  VOTEU.ALL UP1, P1 ;  /* 0x0000000000ff7886 */ /* 0x000fe20000820000 */
[----:B------:R-:W-:Y:S02]  /*4e50*/  @!UP0 UIADD3 UR24, UPT, UPT, UR31, 0x900, URZ ;  /* 0x000009001f188890 */ /* 0x000fe4000fffe0ff */
[----:B------:R-:W-:Y:S03]  /*4e60*/  @!UP0 UIADD3 UR26, UPT, UPT, UR42, 0x10, URZ ;  /* 0x000000102a1a8890 */ /* 0x000fe6000fffe0ff */
[----:B------:R-:W-:Y:S01]  /*4e70*/  UMOV UR25, UR41 ;  /* 0x0000002900197c82 */ /* 0x000fe20008000000 */
[----:B------:R-:W-:Y:S01]  /*4e80*/  UMOV UR27, UR43 ;  /* 0x0000002b001b7c82 */ /* 0x000fe20008000000 */
[----:B------:R-:W-:Y:S01]  /*4e90*/  @!UP1 UTMALDG.3D [UR40], [UR4], desc[UR58] ;  /* 0x00003a28040095b4 */ /* 0x000fe20008011000 */
[----:B------:R-:W-:Y:S01]  /*4ea0*/  VOTEU.ALL UP1, P1 ;  /* 0x0000000000ff7886 */ /* 0x000fe20000820000 */
[----:B------:R-:W-:Y:S02]  /*4eb0*/  @!UP0 UIADD3 UR16, UPT, UPT, UR31, 0x1100, URZ ;  /* 0x000011001f108890 */ /* 0x000fe4000fffe0ff */
[----:B------:R-:W-:Y:S01]  /*4ec0*/  @!UP0 UIADD3 UR18, UPT, UPT, UR42, 0x20, URZ ;  /* 0x000000202a128890 */ /* 0x000fe2000fffe0ff */
[----:B------:R-:W-:Y:S01]  /*4ed0*/  UMOV UR17, UR41 ;  /* 0x0000002900117c82 */ /* 0x000fe20008000000 */
[----:B------:R-:W-:Y:S01]  /*4ee0*/  UMOV UR19, UR43 ;  /* 0x0000002b00137c82 */ /* 0x000fe20008000000 */
[----:B------:R1:W-:Y:S01]  /*4ef0*/  @!UP1 UTMALDG.3D [UR24], [UR4], desc[UR58] ;  /* 0x00003a18040095b4 */ /* 0x0003e20008011000 */
        /* <DEDUP_REMOVED lines=13> */
[----:B------:R-:W-:Y:S02]  /*4fd0*/  UIADD3 UR62, UPT, UPT, UR15, UR46, URZ ;  /* 0x0000002e0f3e7290 */ /* 0x000fe4000fffe0ff */
[----:B------:R-:W-:Y:S02]  /*4fe0*/  UIADD3 UR63, UPT, UPT, UR21, UR47, URZ ;  /* 0x0000002f153f7290 */ /* 0x000fe4000fffe0ff */
[----:B-1----:R-:W-:Y:S02]  /*4ff0*/  @!UP0 UIADD3 UR24, UPT, UPT, UR31, 0x2100, URZ ;  /* 0x000021001f188890 */ /* 0x002fe4000fffe0ff */
[----:B------:R-:W-:Y:S02]  /*5000*/  @!UP0 UIADD3 UR26, UPT, UPT, UR42, 0x40, URZ ;  /* 0x000000402a1a8890 */ /* 0x000fe4000fffe0ff */
[----:B----4-:R-:W-:Y:S02]  /*5010*/  @!UP0 UIADD3 UR16, UPT, UPT, UR31, 0x2900, URZ ;  /* 0x000029001f108890 */ /* 0x010fe4000fffe0ff */
[----:B------:R-:W-:Y:S05]  /*5020*/  @!UP0 UIADD3 UR18, UPT, UPT, UR42, 0x50, URZ ;  /* 0x000000502a128890 */ /* 0x000fea000fffe0ff */
[----:B------:R1:W-:Y:S01]  /*5030*/  @!UP1 UTMALDG.3D [UR24], [UR4], desc[UR58] ;  /* 0x00003a18040095b4 */ /* 0x0003e20008011000 */
[----:B------:R-:W-:Y:S01]  /*5040*/  VOTEU.ALL UP1, P1 ;  /* 0x0000000000ff7886 */ /* 0x000fe20000820000 */
[----:B-----5:R-:W-:Y:S02]  /*5050*/  @!UP0 UIADD3 UR8, UPT, UPT, UR31, 0x3100, URZ ;  /* 0x000031001f088890 */ /* 0x020fe4000fffe0ff */
[----:B------:R-:W-:Y:S02]  /*5060*/  @!UP0 UIADD3 UR10, UPT, UPT, UR42, 0x60, URZ ;  /* 0x000000602a0a8890 */ /* 0x000fe4000fffe0ff */
[----:B------:R4:W-:Y:S01]  /*5070*/  @!UP1 UTMALDG.3D [UR16], [UR4], desc[UR58] ;  /* 0x00003a10040095b4 */ /* 0x0009e20008011000 */
[----:B------:R-:W-:Y:S06]  /*5080*/  VOTEU.ALL UP1, P1 ;  /* 0x0000000000ff7886 */ /* 0x000fec0000820000 */
[----:B------:R5:W-:Y:S01]  /*5090*/  @!UP1 UTMALDG.3D [UR8], [UR4], desc[UR58] ;  /* 0x00003a08040095b4 */ /* 0x000be20008011000 */
[----:B------:R-:W-:Y:S05]  /*50a0*/  VOTEU.ALL UP1, P1 ;  /* 0x0000000000ff7886 */ /* 0x000fea0000820000 */
[----:B------:R2:W-:Y:S01]  /*50b0*/  @!UP1 UTMALDG.3D [UR32], [UR4], desc[UR58] ;  /* 0x00003a20040095b4 */ /* 0x0005e20008011000 */
[----:B------:R-:W-:Y:S01]  /*50c0*/  VOTEU.ALL UP1, P1 ;  /* 0x0000000000ff7886 */ /* 0x000fe20000820000 */
[----:B-1----:R-:W-:Y:S02]  /*50d0*/  @!UP0 UIADD3 UR24, UPT, UPT, UR31, 0x4100, URZ ;  /* 0x000041001f188890 */ /* 0x002fe4000fffe0ff */
[----:B------:R-:W-:Y:S02]  /*50e0*/  @!UP0 UIADD3 UR26, UPT, UPT, UR42, 0x80, URZ ;  /* 0x000000802a1a8890 */ /* 0x000fe4000fffe0ff */
[----:B----4-:R-:W-:Y:S02]  /*50f0*/  @!UP0 UIADD3 UR16, UPT, UPT, UR31, 0x4900, URZ ;  /* 0x000049001f108890 */ /* 0x010fe4000fffe0ff */
[----:B------:R-:W-:Y:S05]  /*5100*/  @!UP0 UIADD3 UR18, UPT, UPT, UR42, 0x90, URZ ;  /* 0x000000902a128890 */ /* 0x000fea000fffe0ff */
[----:B------:R4:W-:Y:S01]  /*5110*/  @!UP1 UTMALDG.3D [UR24], [UR4], desc[UR58] ;  /* 0x00003a18040095b4 */ /* 0x0009e20008011000 */
[----:B------:R-:W-:Y:S02]  /*5120*/  UPLOP3.LUT UP1, UPT, UPT, UPT, UPT, 0x80, 0x8 ;  /* 0x000000000008789c */ /* 0x000fe40003f2f070 */
[----:B-----5:R-:W-:Y:S02]  /*5130*/  @!UP0 UIADD3 UR8, UPT, UPT, UR31, 0x5100, URZ ;  /* 0x000051001f088890 */ /* 0x020fe4000fffe0ff */
[----:B------:R-:W-:Y:S01]  /*5140*/  @!UP0 UIADD3 UR10, UPT, UPT, UR42, 0xa0, URZ ;  /* 0x000000a02a0a8890 */ /* 0x000fe2000fffe0ff */
[----:B------:R-:W-:Y:S01]  /*5150*/  VOTEU.ALL UP0, P1 ;  /* 0x0000000000ff7886 */ /* 0x000fe20000800000 */
[----:B--2---:R-:W-:Y:S04]  /*5160*/  UMOV UR36, UR54 ;  /* 0x0000003600247c82 */ /* 0x004fe80008000000 */
[----:B------:R4:W-:Y:S01]  /*5170*/  @!UP0 UTMALDG.3D [UR16], [UR4], desc[UR58] ;  /* 0x00003a10040085b4 */ /* 0x0009e20008011000 */
[----:B------:R-:W-:Y:S05]  /*5180*/  VOTEU.ALL UP0, P1 ;  /* 0x0000000000ff7886 */ /* 0x000fea0000800000 */
[----:B------:R4:W-:Y:S01]  /*5190*/  @!UP0 UTMALDG.3D [UR8], [UR4], desc[UR58] ;  /* 0x00003a08040085b4 */ /* 0x0009e20008011000 */
[----:B------:R4:W-:Y:S01]  /*51a0*/  @!P1 SYNCS.ARRIVE.TRANS64.RED.A0TR RZ, [UR31+0x30], R8 ;  /* 0x00003008ffff99a7 */ /* 0x0009e2000830041f */
[----:B------:R-:W-:Y:S01]  /*51b0*/  SYNCS.ARRIVE.TRANS64.RED.A1T0 RZ, [UR39], RZ ;  /* 0x000000ffffff79a7 */ /* 0x000fe20008100427 */
[----:B------:R-:W-:Y:S05]  /*51c0*/  BRA.U UP3, `(.L_x_90) ;  /* 0xfffffff103c87547 */ /* 0x000fea000b83ffff */
[----:B------:R-:W-:Y:S07]  /*51d0*/  MOV R0, UR31 ;  /* 0x0000001f00007c02 */ /* 0x000fee0008000f00 */
.L_x_91:
[----:B-1-3--:R-:W-:-:S04]  /*51e0*/  SHF.L.U32 R3, R11, 0x1f, RZ ;  /* 0x0000001f0b037819 */ /* 0x00afc800000006ff */
[----:B------:R1:W2:Y:S03]  /*51f0*/  SYNCS.PHASECHK.TRANS64.TRYWAIT P0, [R0+URZ+0x38], R3 ;  /* 0x00003803000075a7 */ /* 0x0002a600080011ff */
[----:B--2---:R-:W-:Y:S05]  /*5200*/  @!P0 NANOSLEEP.SYNCS 0x989680 ;  /* 0x009896800000895d */ /* 0x004fea0003900000 */
[----:B------:R-:W2:Y:S02]  /*5210*/  @!P0 SYNCS.PHASECHK.TRANS64 P0, [R0+URZ+0x38], R3 ;  /* 0x00003803000085a7 */ /* 0x000ea400080010ff */
[----:B--2-4-:R-:W-:Y:S05]  /*5220*/  @P0 EXIT ;  /* 0x000000000000094d */ /* 0x014fea0003800000 */
[----:B------:R-:W-:Y:S05]  /*5230*/  BRA `(.L_x_91) ;  /* 0xfffffffc00e87947 */ /* 0x000fea000383ffff */
.L_x_82:
[----:B------:R-:W-:-:S06]  /*5240*/  UISETP.GE.AND UP0, UPT, UR4, 0x4, UPT ;  /* 0x000000040400788c */ /* 0x000fcc000bf06270 */
[----:B------:R-:W-:-:S13]  /*5250*/  PLOP3.LUT P0, PT, PT, PT, UP0, 0x80, 0x8 ;  /* 0x000000000008781c */ /* 0x000fda0003f0f008 */
[----:B------:R-:W-:Y:S05]  /*5260*/  @!P0 EXIT ;  /* 0x000000000000894d */ /* 0x000fea0003800000 */
[----:B------:R-:W-:Y:S06]  /*5270*/  BAR.SYNC.DEFER_BLOCKING 0x6, 0xa0 ;  /* 0x0182800000007b1d */ /* 0x000fec0000010000 */
[----:B------:R-:W-:Y:S01]  /*5280*/  UMOV UR4, 0x400 ;  /* 0x0000040000047882 */ /* 0x000fe20000000000 */
[----:B------:R-:W1:Y:S01]  /*5290*/  LDCU UR41, c[0x0][0xb0c] ;  /* 0x00016180ff2977ac */ /* 0x000e620008000800 */
[----:B------:R-:W2:Y:S01]  /*52a0*/  S2R R2, SR_TID.X ;  /* 0x0000000000027919 */ /* 0x000ea20000002100 */
[----:B------:R-:W-:Y:S01]  /*52b0*/  ULEA UR4, UR5, UR4, 0x18 ;  /* 0x0000000405047291 */ /* 0x000fe2000f8ec0ff */
[----:B------:R-:W3:Y:S02]  /*52c0*/  LDCU UR40, c[0x0][0xb30] ;  /* 0x00016600ff2877ac */ /* 0x000ee40008000800 */
[----:B------:R-:W-:Y:S01]  /*52d0*/  UMOV UR5, URZ ;  /* 0x000000ff00057c82 */ /* 0x000fe20008000000 */
[----:B------:R-:W4:Y:S01]  /*52e0*/  LDCU.64 UR52, c[0x0][0x888] ;  /* 0x00011100ff3477ac */ /* 0x000f220008000a00 */
[----:B------:R-:W1:Y:S04]  /*52f0*/  LDCU.64 UR38, c[0x0][0xb28] ;  /* 0x00016500ff2677ac */ /* 0x000e680008000a00 */
[----:B------:R-:W5:Y:S01]  /*5300*/  LDS R3, [UR4+0xe0] ;  /* 0x0000e004ff037984 */ /* 0x000f620008000800 */
[----:B------:R-:W-:Y:S01]  /*5310*/  UMOV UR4, URZ ;  /* 0x000000ff00047c82 */ /* 0x000fe20008000000 */
[----:B------:R-:W1:Y:S01]  /*5320*/  LDCU.64 UR58, c[0x0][0x890] ;  /* 0x00011200ff3a77ac */ /* 0x000e620008000a00 */
[----:B------:R-:W-:Y:S01]  /*5330*/  MOV R0, UR4 ;  /* 0x0000000400007c02 */ /* 0x000fe20008000f00 */
[----:B------:R-:W1:Y:S04]  /*5340*/  LDCU.64 UR56, c[0x0][0x8b0] ;  /* 0x00011600ff3877ac */ /* 0x000e680008000a00 */
[----:B------:R1:W-:Y:S01]  /*5350*/  STL [R1+0x68], R0 ;  /* 0x0000680001007387 */ /* 0x0003e20000100800 */
[----:B------:R-:W1:Y:S01]  /*5360*/  LDCU.64 UR54, c[0x0][0x8a8] ;  /* 0x00011500ff3677ac */ /* 0x000e620008000a00 */
[----:B------:R-:W1:Y:S01]  /*5370*/  LDCU.128 UR48, c[0x0][0xb10] ;  /* 0x00016200ff3077ac */ /* 0x000e620008000c00 */
[----:B--2---:R-:W-:Y:S01]  /*5380*/  IMAD.U32 R2, R2, 0x10000, RZ ;  /* 0x0001000002027824 */ /* 0x004fe200078e00ff */
[----:B------:R-:W-:Y:S01]  /*5390*/  UMOV UR44, URZ ;  /* 0x000000ff002c7c82 */ /* 0x000fe20008000000 */
[----:B------:R-:W-:-:S03]  /*53a0*/  UMOV UR17, URZ ;  /* 0x000000ff00117c82 */ /* 0x000fc60008000000 */
[----:B------:R-:W-:-:S05]  /*53b0*/  LOP3.LUT R2, R2, 0x600000, RZ, 0xc0, !PT ;  /* 0x0060000002027812 */ /* 0x000fca00078ec0ff */
[----:B-----5:R-:W-:Y:S01]  /*53c0*/  IMAD.IADD R2, R3, 0x1, R2 ;  /* 0x0000000103027824 */ /* 0x020fe200078e0202 */
[----:B------:R-:W-:-:S05]  /*53d0*/  MOV R3, UR5 ;  /* 0x0000000500037c02 */ /* 0x000fca0008000f00 */
[----:B------:R2:W-:Y:S04]  /*53e0*/  STL [R1+0x64], R3 ;  /* 0x0000640301007387 */ /* 0x0005e80000100800 */
[----:B-1-34-:R2:W-:Y:S02]  /*53f0*/  STL [R1+0x60], R0 ;  /* 0x0000600001007387 */ /* 0x01a5e40000100800 */
.L_x_115:
[----:B-1----:R-:W1:Y:S01]  /*5400*/  S2UR UR16, SR_CgaCtaId ;  /* 0x00000000001079c3 */ /* 0x002e620000008800 */
[----:B--2---:R-:W2:Y:S01]  /*5410*/  LDL R0, [R1+0x64] ;  /* 0x0000640001007983 */ /* 0x004ea20000100800 */
[----:B------:R-:W-:Y:S01]  /*5420*/  UMOV UR4, 0x400 ;  /* 0x0000040000047882 */ /* 0x000fe20000000000 */
[----:B--2---:R-:W-:Y:S01]  /*5430*/  R2UR UR5, R0 ;  /* 0x00000000000572ca */ /* 0x004fe200000e0000 */
[----:B-1----:R-:W-:Y:S04]  /*5440*/  ULEA UR6, UR16, UR4, 0x18 ;  /* 0x0000000410067291 */ /* 0x002fe8000f8ec0ff */
[----:B------:R-:W-:Y:S02]  /*5450*/  ULEA UR4, UR17, UR6, 0x3 ;  /* 0x0000000611047291 */ /* 0x000fe4000f8e18ff */
[----:B---3--:R-:W-:Y:S05]  /*5460*/  IMAD.U32 R3, RZ, RZ, UR6 ;  /* 0x00000006ff037e24 */ /* 0x008fea000f8e00ff */
[----:B------:R1:W-:Y:S01]  /*5470*/  STL [R1+0x50], R3 ;  /* 0x0000500301007387 */ /* 0x0003e20000100800 */
[----:B------:R-:W-:Y:S05]  /*5480*/  IMAD.U32 R0, RZ, RZ, UR5 ;  /* 0x00000005ff007e24 */ /* 0x000fea000f8e00ff */
[----:B-1----:R-:W-:Y:S04]  /*5490*/  SHF.L.U32 R3, R0, 0x1f, RZ ;  /* 0x0000001f00037819 */ /* 0x002fe800000006ff */
[----:B------:R-:W1:Y:S02]  /*54a0*/  SYNCS.PHASECHK.TRANS64.TRYWAIT P0, [UR4+0x50], R3 ;  /* 0x00005003ff0075a7 */ /* 0x000e640008001104 */
[----:B-1---5:R-:W-:Y:S05]  /*54b0*/  @!P0 BRA `(.L_x_92) ;  /* 0x00000064006c8947 */ /* 0x022fea0003800000 */
.L_x_145:
[----:B------:R-:W2:Y:S01]  /*54c0*/  LDL R10, [R1+0x50] ;  /* 0x00005000010a7983 */ /* 0x000ea20000100800 */
[----:B------:R-:W-:Y:S01]  /*54d0*/  UIADD3 UR4, UPT, UPT, UR4, 0x60, URZ ;  /* 0x0000006004047890 */ /* 0x000fe2000fffe0ff */
[----:B------:R-:W3:Y:S03]  /*54e0*/  LDCU UR6, c[0x0][0xb24] ;  /* 0x00016480ff0677ac */ /* 0x000ee60008000800 */
[----:B------:R-:W-:Y:S01]  /*54f0*/  UPRMT UR4, URZ, 0x654, UR4 ;  /* 0x00000654ff047896 */ /* 0x000fe20008000004 */
[----:B--2---:R-:W-:Y:S11]  /*5500*/  R2UR UR5, R10 ;  /* 0x000000000a0572ca */ /* 0x004ff600000e0000 */
[----:B------:R-:W-:Y:S02]  /*5510*/  @!UPT UIADD3 URZ, UPT, UPT, URZ, URZ, URZ ;  /* 0x000000fffffff290 */ /* 0x000fe4000fffe0ff */
[----:B------:R-:W-:Y:S09]  /*5520*/  ULEA UR5, UR17, UR5, 0x4 ;  /* 0x0000000511057291 */ /* 0x000ff2000f8e20ff */
[----:B------:R-:W2:Y:S01]  /*5530*/  LDS.128 R4, [UR5+0xc0] ;  /* 0x0000c005ff047984 */ /* 0x000ea20008000c00 */
[----:B------:R-:W-:Y:S01]  /*5540*/  @!PT LDS RZ, [RZ] ;  /* 0x00000000fffff984 */ /* 0x000fe20000000800 */
[----:B------:R-:W-:Y:S01]  /*5550*/  @!PT LDS RZ, [RZ] ;  /* 0x00000000fffff984 */ /* 0x000fe20000000800 */
[----:B------:R-:W-:Y:S01]  /*5560*/  @!PT LDS RZ, [RZ] ;  /* 0x00000000fffff984 */ /* 0x000fe20000000800 */
[----:B------:R-:W-:Y:S01]  /*5570*/  @!PT LDS RZ, [RZ] ;  /* 0x00000000fffff984 */ /* 0x000fe20000000800 */
[----:B------:R4:W-:Y:S07]  /*5580*/  MEMBAR.ALL.CTA ;  /* 0x0000000000007992 */ /* 0x0009ee0000008000 */
[----:B----4-:R-:W4:Y:S02]  /*5590*/  FENCE.VIEW.ASYNC.S ;  /* 0x00000000000073c6 */ /* 0x010f240000000000 */
[----:B----4-:R-:W-:Y:S01]  /*55a0*/  SYNCS.ARRIVE.TRANS64.RED.A1T0 RZ, [UR4], RZ ;  /* 0x000000ffffff79a7 */ /* 0x010fe20008100404 */
[----:B--2---:R-:W-:Y:S11]  /*55b0*/  LOP3.LUT P0, RZ, R6, 0x1, RZ, 0xc0, !PT ;  /* 0x0000000106ff7812 */ /* 0x004ff6000780c0ff */
[----:B------:R-:W-:Y:S02]  /*55c0*/  @!UPT UIADD3 URZ, UPT, UPT, URZ, URZ, URZ ;  /* 0x000000fffffff290 */ /* 0x000fe4000fffe0ff */
[----:B------:R-:W-:Y:S01]  /*55d0*/  VOTEU.ANY UP0, P0 ;  /* 0x0000000000ff7886 */ /* 0x000fe20000000100 */
[----:B------:R-:W-:Y:S01]  /*55e0*/  PLOP3.LUT P3, PT, PT, PT, UP0, 0x80, 0x8 ;  /* 0x000000000008781c */ /* 0x000fe20003f6f008 */
[----:B------:R-:W-:Y:S01]  /*55f0*/  UP2UR UR5, UPR, URZ, 0x1 ;  /* 0x00000001ff057883 */ /* 0x000fe20008000000 */
[----:B------:R-:W-:Y:S02]  /*5600*/  PLOP3.LUT P1, PT, PT, PT, UP0, 0x80, 0x8 ;  /* 0x000000000008781c */ /* 0x000fe40003f2f008 */
[----:B------:R-:W-:Y:S02]  /*5610*/  PLOP3.LUT P2, PT, PT, PT, UP0, 0x80, 0x8 ;  /* 0x000000000008781c */ /* 0x000fe40003f4f008 */
[----:B------:R-:W-:Y:S01]  /*5620*/  PLOP3.LUT P0, PT, PT, PT, UP0, 0x80, 0x8 ;  /* 0x000000000008781c */ /* 0x000fe20003f0f008 */
[----:B------:R-:W-:Y:S01]  /*5630*/  IMAD.U32 R12, RZ, RZ, UR5 ;  /* 0x00000005ff0c7e24 */ /* 0x000fe2000f8e00ff */
[----:B---3--:R-:W-:Y:S04]  /*5640*/  UISETP.GE.AND UP0, UPT, UR6, 0x1, UPT ;  /* 0x000000010600788c */ /* 0x008fe8000bf06270 */
[----:B------:R2:W-:Y:S01]  /*5650*/  STL [R1+0x6c], R12 ;  /* 0x00006c0c01007387 */ /* 0x0005e20000100800 */
[----:B-1----:R-:W-:Y:S02]  /*5660*/  @P3 MOV R3, R4 ;  /* 0x0000000400033202 */ /* 0x002fe40000000f00 */
[----:B------:R-:W-:Y:S02]  /*5670*/  @P1 LOP3.LUT R0, R5, 0xffff, RZ, 0xc0, !PT ;  /* 0x0000ffff05001812 */ /* 0x000fe400078ec0ff */
[----:B------:R-:W-:Y:S02]  /*5680*/  @P2 R2UR UR43, R3 ;  /* 0x00000000032b22ca */ /* 0x000fe400000e0000 */
[----:B------:R-:W-:Y:S01]  /*5690*/  @P0 R2UR UR42, R0 ;  /* 0x00000000002a02ca */ /* 0x000fe200000e0000 */
[----:B------:R-:W-:Y:S03]  /*56a0*/  @!UPT UIADD3 URZ, UPT, UPT, URZ, URZ, URZ ;  /* 0x000000fffffff290 */ /* 0x000fe6000fffe0ff */
[----:B------:R-:W-:Y:S11]  /*56b0*/  BRA.U !UP0, `(.L_x_93) ;  /* 0x0000000108b47547 */ /* 0x000ff6000b800000 */
[----:B------:R-:W1:Y:S01]  /*56c0*/  LDCU UR5, c[0x0][0xb20] ;  /* 0x00016400ff0577ac */ /* 0x000e620008000800 */
[----:B------:R-:W3:Y:S01]  /*56d0*/  LDCU UR9, c[0x0][0x370] ;  /* 0x00006e00ff0977ac */ /* 0x000ee20008000800 */
[----:B------:R-:W4:Y:S01]  /*56e0*/  LDCU UR4, c[0x0][0x374] ;  /* 0x00006e80ff0477ac */ /* 0x000f220008000800 */
[----:B------:R-:W-:Y:S02]  /*56f0*/  UISETP.NE.AND UP0, UPT, UR50, 0x1, UPT ;  /* 0x000000013200788c */ /* 0x000fe4000bf05270 */
[----:B------:R-:W-:Y:S02]  /*5700*/  UISETP.NE.AND UP1, UPT, UR41, 0x1, UPT ;  /* 0x000000012900788c */ /* 0x000fe4000bf25270 */
[----:B------:R-:W-:Y:S02]  /*5710*/  UIMAD.WIDE.U32 UR24, UR42, UR51, URZ ;  /* 0x000000332a1872a5 */ /* 0x000fe4000f8e00ff */
[----:B------:R-:W-:Y:S02]  /*5720*/  UISETP.NE.AND UP2, UPT, UR6, 0x1, UPT ;  /* 0x000000010600788c */ /* 0x000fe4000bf45270 */
[----:B------:R-:W-:Y:S02]  /*5730*/  UIMAD.WIDE.U32 UR20, UR43, UR48, URZ ;  /* 0x000000302b1472a5 */ /* 0x000fe4000f8e00ff */
[----:B---3--:R-:W-:Y:S02]  /*5740*/  UIMAD.WIDE.U32 UR22, UR9, UR48, URZ ;  /* 0x00000030091672a5 */ /* 0x008fe4000f8e00ff */
[----:B----4-:R-:W-:Y:S02]  /*5750*/  UIMAD.WIDE.U32 UR18, UR4, UR51, URZ ;  /* 0x00000033041272a5 */ /* 0x010fe4000f8e00ff */
[----:B------:R-:W-:Y:S02]  /*5760*/  @UP1 USHF.R.U32.HI UR9, URZ, UR49, UR23 ;  /* 0x00000031ff091299 */ /* 0x000fe40008011617 */
[----:B-1----:R-:W-:Y:S02]  /*5770*/  @UP0 USHF.R.U32.HI UR4, URZ, UR5, UR19 ;  /* 0x00000005ff040299 */ /* 0x002fe40008011613 */
[----:B------:R-:W-:Y:S02]  /*5780*/  USHF.R.U32.HI UR18, URZ, UR49, UR21 ;  /* 0x00000031ff127299 */ /* 0x000fe40008011615 */
[----:B------:R-:W-:Y:S02]  /*5790*/  UIMAD.WIDE.U32 UR22, UR4, UR38, URZ ;  /* 0x00000026041672a5 */ /* 0x000fe4000f8e00ff */
[----:B------:R-:W-:Y:S01]  /*57a0*/  UIMAD.WIDE.U32 UR20, UR9, UR38, URZ ;  /* 0x00000026091472a5 */ /* 0x000fe2000f8e00ff */
[----:B------:R-:W-:Y:S02]  /*57b0*/  UMOV UR19, UR25 ;  /* 0x0000001900137c82 */ /* 0x000fe40008000000 */
[----:B------:R-:W-:Y:S02]  /*57c0*/  USHF.R.U32.HI UR19, URZ, UR5, UR19 ;  /* 0x00000005ff137299 */ /* 0x000fe40008011613 */
[----:B------:R-:W-:Y:S02]  /*57d0*/  @UP2 USHF.R.U32.HI UR9, URZ, UR39, UR21 ;  /* 0x00000027ff092299 */ /* 0x000fe40008011615 */
[----:B------:R-:W-:Y:S02]  /*57e0*/  USEL UR10, UR42, UR19, !UP0 ;  /* 0x000000132a0a7287 */ /* 0x000fe4000c000000 */
[----:B------:R-:W-:Y:S02]  /*57f0*/  USEL UR5, UR43, UR18, !UP1 ;  /* 0x000000122b057287 */ /* 0x000fe4000c800000 */
[----:B------:R-:W-:Y:S02]  /*5800*/  UIMAD UR7, UR6, UR9, URZ ;  /* 0x00000009060772a4 */ /* 0x000fe4000f8e02ff */
[----:B------:R-:W-:Y:S02]  /*5810*/  UIMAD.WIDE.U32 UR14, UR10, UR38, URZ ;  /* 0x000000260a0e72a5 */ /* 0x000fe4000f8e00ff */
[----:B------:R-:W-:Y:S02]  /*5820*/  UIMAD.WIDE.U32 UR12, UR5, UR38, URZ ;  /* 0x00000026050c72a5 */ /* 0x000fe4000f8e00ff */
[----:B------:R-:W-:Y:S02]  /*5830*/  USHF.R.U32.HI UR15, URZ, UR39, UR15 ;  /* 0x00000027ff0f7299 */ /* 0x000fe4000801160f */
[----:B------:R-:W-:Y:S02]  /*5840*/  UIADD3 UR8, UPT, UPT, -UR5, URZ, URZ ;  /* 0x000000ff05087290 */ /* 0x000fe4000fffe1ff */
[----:B------:R-:W-:Y:S02]  /*5850*/  USEL UR15, UR10, UR15, !UP2 ;  /* 0x0000000f0a0f7287 */ /* 0x000fe4000d000000 */
[----:B------:R-:W-:Y:S02]  /*5860*/  UIMAD UR43, UR41, UR8, UR43 ;  /* 0x00000008292b72a4 */ /* 0x000fe4000f8e022b */
[----:B------:R-:W-:Y:S01]  /*5870*/  UIADD3 UR14, UPT, UPT, -UR15, URZ, URZ ;  /* 0x000000ff0f0e7290 */ /* 0x000fe2000fffe1ff */
[----:B------:R-:W-:Y:S02]  /*5880*/  UMOV UR19, UR23 ;  /* 0x0000001700137c82 */ /* 0x000fe40008000000 */
[----:B------:R-:W-:Y:S02]  /*5890*/  @UP2 USHF.R.U32.HI UR4, URZ, UR39, UR19 ;  /* 0x00000027ff042299 */ /* 0x000fe40008011613 */
[----:B------:R-:W-:Y:S02]  /*58a0*/  UIMAD UR14, UR6, UR14, UR10 ;  /* 0x0000000e060e72a4 */ /* 0x000fe4000f8e020a */
[----:B------:R-:W-:Y:S04]  /*58b0*/  UIMAD UR4, UR6, UR4, URZ ;  /* 0x00000004060472a4 */ /* 0x000fe8000f8e02ff */
[----:B------:R-:W-:Y:S04]  /*58c0*/  UISETP.GE.AND UP0, UPT, UR10, UR4, UPT ;  /* 0x000000040a00728c */ /* 0x000fe8000bf06270 */
[----:B------:R-:W-:Y:S02]  /*58d0*/  UISETP.GE.OR UP0, UPT, UR5, UR7, UP0 ;  /* 0x000000070500728c */ /* 0x000fe40008706670 */
[----:B------:R-:W-:Y:S04]  /*58e0*/  UIADD3 UR7, UPT, UPT, -UR10, URZ, URZ ;  /* 0x000000ff0a077290 */ /* 0x000fe8000fffe1ff */
[----:B------:R-:W-:Y:S05]  /*58f0*/  UIMAD UR42, UR50, UR7, UR42 ;  /* 0x00000007322a72a4 */ /* 0x000fea000f8e022a */
[----:B------:R-:W-:Y:S04]  /*5900*/  @!UP0 USHF.R.U32.HI UR4, URZ, UR39, UR13 ;  /* 0x00000027ff048299 */ /* 0x000fe8000801160d */
[----:B------:R-:W-:Y:S04]  /*5910*/  @!UP0 USEL UR4, UR5, UR4, !UP2 ;  /* 0x0000000405048287 */ /* 0x000fe8000d000000 */
[----:B------:R-:W-:Y:S02]  /*5920*/  @!UP0 UIMAD UR11, UR9, UR14, UR4 ;  /* 0x0000000e090b82a4 */ /* 0x000fe4000f8e0204 */
[----:B------:R-:W-:Y:S04]  /*5930*/  @!UP0 UIADD3 UR14, UPT, UPT, UR15, -UR4, URZ ;  /* 0x800000040f0e8290 */ /* 0x000fe8000fffe0ff */
[----:B------:R-:W-:Y:S03]  /*5940*/  @!UP0 UIMAD UR10, UR14, UR6, UR5 ;  /* 0x000000060e0a82a4 */ /* 0x000fe6000f8e0205 */
[----:B------:R-:W-:Y:S02]  /*5950*/  @!UP0 UMOV UR5, UR11 ;  /* 0x0000000b00058c82 */ /* 0x000fe40008000000 */
[----:B------:R-:W-:Y:S02]  /*5960*/  UIMAD UR43, UR5, UR41, UR43 ;  /* 0x00000029052b72a4 */ /* 0x000fe4000f8e022b */
[----:B------:R-:W-:Y:S11]  /*5970*/  UIMAD UR42, UR10, UR50, UR42 ;  /* 0x000000320a2a72a4 */ /* 0x000ff6000f8e022a */
[----:B------:R-:W-:Y:S01]  /*5980*/  @!UPT UIADD3 URZ, UPT, UPT, URZ, URZ, URZ ;  /* 0x000000fffffff290 */ /* 0x000fe2000fffe0ff */
.L_x_93:
[----:B------:R-:W-:Y:S01]  /*5990*/  UISETP.NE.AND UP0, UPT, UR40, 0x1, UPT ;  /* 0x000000012800788c */ /* 0x000fe2000bf05270 */
[----:B------:R1:W5:Y:S01]  /*59a0*/  LDL R11, [R1+0x48] ;  /* 0x00004800010b7983 */ /* 0x0003620000100800 */
[----:B------:R-:W-:Y:S04]  /*59b0*/  UISETP.NE.U32.AND UP3, UPT, UR58, URZ, UPT ;  /* 0x000000ff3a00728c */ /* 0x000fe8000bf65070 */
[----:B------:R-:W-:Y:S05]  /*59c0*/  UISETP.NE.AND.EX UP3, UPT, UR59, URZ, UPT, UP3 ;  /* 0x000000ff3b00728c */ /* 0x000fea000bf65330 */
[----:B------:R-:W3:Y:S01]  /*59d0*/  @!UP0 LDCU.128 UR8, c[0x0][0xb10] ;  /* 0x00016200ff0887ac */ /* 0x000ee20008000c00 */
[----:B------:R-:W4:Y:S01]  /*59e0*/  @!UP0 LDCU UR5, c[0x0][0xb0c] ;  /* 0x00016180ff0587ac */ /* 0x000f220008000800 */
[----:B------:R-:W2:Y:S01]  /*59f0*/  @!UP0 LDCU UR4, c[0x0][0xb20] ;  /* 0x00016400ff0487ac */ /* 0x000ea20008000800 */
[----:B---3--:R-:W-:Y:S02]  /*5a00*/  UIMAD.WIDE.U32 UR6, UR43, UR8, URZ ;  /* 0x000000082b0672a5 */ /* 0x008fe4000f8e00ff */
[----:B------:R-:W-:Y:S02]  /*5a10*/  UIMAD.WIDE.U32 UR12, UR42, UR11, URZ ;  /* 0x0000000b2a0c72a5 */ /* 0x000fe4000f8e00ff */
[----:B------:R-:W-:Y:S02]  /*5a20*/  @!UP0 UISETP.NE.AND UP1, UPT, UR10, 0x1, UPT ;  /* 0x000000010a00888c */ /* 0x000fe4000bf25270 */
[----:B------:R-:W-:Y:S02]  /*5a30*/  @!UP0 USHF.R.U32.HI UR7, URZ, UR9, UR7 ;  /* 0x00000009ff078299 */ /* 0x000fe40008011607 */
[----:B----4-:R-:W-:Y:S02]  /*5a40*/  @!UP0 UISETP.NE.AND UP2, UPT, UR5, 0x1, UPT ;  /* 0x000000010500888c */ /* 0x010fe4000bf45270 */
[----:B--2---:R-:W-:Y:S02]  /*5a50*/  @!UP0 USHF.R.U32.HI UR4, URZ, UR4, UR13 ;  /* 0x00000004ff048299 */ /* 0x004fe4000801160d */
[----:B------:R-:W-:Y:S02]  /*5a60*/  @!UP0 USEL UR7, UR43, UR7, !UP2 ;  /* 0x000000072b078287 */ /* 0x000fe4000d000000 */
[----:B------:R-:W-:Y:S04]  /*5a70*/  @!UP0 USEL UR6, UR42, UR4, !UP1 ;  /* 0x000000042a068287 */ /* 0x000fe8000c800000 */
[----:B------:R-:W-:Y:S02]  /*5a80*/  @!UP0 UIADD3 UR4, UPT, UPT, -UR7, UR6, URZ ;  /* 0x0000000607048290 */ /* 0x000fe4000fffe1ff */
[----:B------:R-:W-:Y:S02]  /*5a90*/  @!UP0 UIADD3 UR6, UPT, UPT, UR7, -UR6, URZ ;  /* 0x8000000607068290 */ /* 0x000fe4000fffe0ff */
[----:B------:R-:W-:Y:S02]  /*5aa0*/  UIADD3 UR7, UPT, UPT, UR17, 0x1, URZ ;  /* 0x0000000111077890 */ /* 0x000fe4000fffe0ff */
[----:B------:R-:W-:Y:S02]  /*5ab0*/  @!UP0 UIMAD UR43, UR4, UR5, UR43 ;  /* 0x00000005042b82a4 */ /* 0x000fe4000f8e022b */
[----:B------:R-:W-:Y:S02]  /*5ac0*/  @!UP0 UIMAD UR42, UR6, UR10, UR42 ;  /* 0x0000000a062a82a4 */ /* 0x000fe4000f8e022a */
[----:B------:R-:W-:Y:S05]  /*5ad0*/  MOV R0, UR7 ;  /* 0x0000000700007c02 */ /* 0x000fea0008000f00 */
[----:B------:R1:W-:Y:S01]  /*5ae0*/  STL [R1+0x58], R0 ;  /* 0x0000580001007387 */ /* 0x0003e20000100800 */
[----:B------:R-:W-:Y:S05]  /*5af0*/  BRA.U !UP3, `(.L_x_94) ;  /* 0x000000010b407547 */ /* 0x000fea000b800000 */
[----:B------:R-:W-:Y:S01]  /*5b00*/  UISETP.NE.U32.AND UP0, UPT, UR52, URZ, UPT ;  /* 0x000000ff3400728c */ /* 0x000fe2000bf05070 */
[----:B------:R-:W-:Y:S03]  /*5b10*/  IMAD.MOV.U32 R3, RZ, RZ, 0x1 ;  /* 0x00000001ff037424 */ /* 0x000fe600078e00ff */
[----:B------:R-:W-:Y:S06]  /*5b20*/  UISETP.NE.AND.EX UP0, UPT, UR53, URZ, UPT, UP0 ;  /* 0x000000ff3500728c */ /* 0x000fec000bf05300 */
[----:B------:R-:W-:Y:S05]  /*5b30*/  PLOP3.LUT P0, PT, PT, PT, UP0, 0x80, 0x8 ;  /* 0x000000000008781c */ /* 0x000fea0003f0f008 */
[----:B------:R-:W2:Y:S01]  /*5b40*/  @UP0 LDCU.64 UR6, c[0x0][0x888] ;  /* 0x00011100ff0607ac */ /* 0x000ea20008000a00 */
[----:B------:R-:W-:Y:S07]  /*5b50*/  @UP0 UIMAD UR4, UR36, UR58, URZ ;  /* 0x0000003a240402a4 */ /* 0x000fee000f8e02ff */
[----:B-----5:R-:W-:Y:S01]  /*5b60*/  @P0 PRMT R11, R3, 0x7610, R11 ;  /* 0x00007610030b0816 */ /* 0x020fe2000000000b */
[----:B--2---:R-:W-:Y:S06]  /*5b70*/  @UP0 UIMAD.WIDE UR6, UR4, 0x4, UR6 ;  /* 0x00000004040608a5 */ /* 0x004fec000f8e0206 */
[----:B------:R-:W-:Y:S02]  /*5b80*/  IMAD.U32 R8, RZ, RZ, UR6 ;  /* 0x00000006ff087e24 */ /* 0x000fe4000f8e00ff */
[----:B------:R-:W-:Y:S05]  /*5b90*/  IMAD.U32 R9, RZ, RZ, UR7 ;  /* 0x00000007ff097e24 */ /* 0x000fea000f8e00ff */
[----:B-1----:R-:W2:Y:S02]  /*5ba0*/  @P0 LDG.E R0, desc[UR60][R8.64] ;  /* 0x0000003c08000981 */ /* 0x002ea4000c1e1900 */
[----:B--2---:R-:W-:Y:S01]  /*5bb0*/  @P0 R2UR UR45, R0 ;  /* 0x00000000002d02ca */ /* 0x004fe200000e0000 */
[----:B------:R-:W-:Y:S05]  /*5bc0*/  IMAD.MOV.U32 R0, RZ, RZ, 0x1 ;  /* 0x00000001ff007424 */ /* 0x000fea00078e00ff */
[----:B------:R-:W-:Y:S05]  /*5bd0*/  @!P0 PRMT R11, R0, 0x7610, R11 ;  /* 0x00007610000b8816 */ /* 0x000fea000000000b */
[----:B------:R2:W-:Y:S03]  /*5be0*/  STL.S16 [R1+0x48], R11 ;  /* 0x0000480b01007387 */ /* 0x0005e60000100600 */
[----:B------:R-:W3:Y:S02]  /*5bf0*/  @!UP0 LDCU UR45, c[0x0][0x880] ;  /* 0x00011000ff2d87ac */ /* 0x000ee40008000800 */
.L_x_94:
[----:B------:R-:W-:Y:S01]  /*5c00*/  UISETP.NE.U32.AND UP0, UPT, UR56, URZ, UPT ;  /* 0x000000ff3800728c */ /* 0x000fe2000bf05070 */
[----:B------:R-:W4:Y:S03]  /*5c10*/  LDL R13, [R1+0x4c] ;  /* 0x00004c00010d7983 */ /* 0x000f260000100800 */
[----:B------:R-:W-:Y:S01]  /*5c20*/  UISETP.NE.AND.EX UP0, UPT, UR57, URZ, UPT, UP0 ;  /* 0x000000ff3900728c */ /* 0x000fe2000bf05300 */
[----:B----4-:R-:W-:Y:S11]  /*5c30*/  R2UR UR4, R13 ;  /* 0x000000000d0472ca */ /* 0x010ff600000e0000 */
[----:B------:R-:W-:Y:S02]  /*5c40*/  @!UPT UIADD3 URZ, UPT, UPT, URZ, URZ, URZ ;  /* 0x000000fffffff290 */ /* 0x000fe4000fffe0ff */
[----:B------:R-:W-:Y:S06]  /*5c50*/  UISETP.NE.AND UP1, UPT, UR4, URZ, UPT ;  /* 0x000000ff0400728c */ /* 0x000fec000bf25270 */
[----:B------:R-:W-:Y:S01]  /*5c60*/  PLOP3.LUT P2, PT, PT, PT, UP1, 0x80, 0x8 ;  /* 0x000000000008781c */ /* 0x000fe20003f4f018 */
[----:B------:R-:W-:Y:S01]  /*5c70*/  @!UPT UIADD3 URZ, UPT, UPT, URZ, URZ, URZ ;  /* 0x000000fffffff290 */ /* 0x000fe2000fffe0ff */
[----:B------:R-:W-:Y:S11]  /*5c80*/  BRA.U !UP0, `(.L_x_95) ;  /* 0x0000000108307547 */ /* 0x000ff6000b800000 */
[----:B------:R-:W-:Y:S04]  /*5c90*/  UISETP.NE.U32.AND UP0, UPT, UR54, URZ, UPT ;  /* 0x000000ff3600728c */ /* 0x000fe8000bf05070 */
[----:B------:R-:W-:Y:S06]  /*5ca0*/  UISETP.NE.AND.EX UP0, UPT, UR55, URZ, UPT, UP0 ;  /* 0x000000ff3700728c */ /* 0x000fec000bf05300 */
[----:B------:R-:W-:Y:S05]  /*5cb0*/  PLOP3.LUT P0, PT, PT, PT, UP0, 0x80, 0x8 ;  /* 0x000000000008781c */ /* 0x000fea0003f0f008 */
[----:B------:R-:W4:Y:S01]  /*5cc0*/  @UP0 LDCU.64 UR6, c[0x0][0x8a8] ;  /* 0x00011500ff0607ac */ /* 0x000f220008000a00 */
[----:B------:R-:W-:Y:S04]  /*5cd0*/  @UP0 UIMAD UR4, UR36, UR56, URZ ;  /* 0x00000038240402a4 */ /* 0x000fe8000f8e02ff */
[----:B----4-:R-:W-:Y:S06]  /*5ce0*/  @UP0 UIMAD.WIDE UR6, UR4, 0x4, UR6 ;  /* 0x00000004040608a5 */ /* 0x010fec000f8e0206 */
[----:B------:R-:W-:Y:S02]  /*5cf0*/  IMAD.U32 R8, RZ, RZ, UR6 ;  /* 0x00000006ff087e24 */ /* 0x000fe4000f8e00ff */
[----:B------:R-:W-:Y:S05]  /*5d00*/  IMAD.U32 R9, RZ, RZ, UR7 ;  /* 0x00000007ff097e24 */ /* 0x000fea000f8e00ff */
[----:B-1----:R-:W4:Y:S02]  /*5d10*/  @P0 LDG.E R0, desc[UR60][R8.64] ;  /* 0x0000003c08000981 */ /* 0x002f24000c1e1900 */
[----:B----4-:R-:W-:Y:S11]  /*5d20*/  @P0 R2UR UR37, R0 ;  /* 0x00000000002502ca */ /* 0x010ff600000e0000 */
[----:B------:R-:W-:Y:S03]  /*5d30*/  @!UPT UIADD3 URZ, UPT, UPT, URZ, URZ, URZ ;  /* 0x000000fffffff290 */ /* 0x000fe6000fffe0ff */
[----:B------:R-:W4:Y:S02]  /*5d40*/  @!UP0 LDCU UR37, c[0x0][0x8a0] ;  /* 0x00011400ff2587ac */ /* 0x000f240008000800 */
.L_x_95:
[----:B------:R-:W-:Y:S01]  /*5d50*/  R2UR UR5, R13 ;  /* 0x000000000d0572ca */ /* 0x000fe200000e0000 */
[----:B------:R-:W-:Y:S01]  /*5d60*/  UPLOP3.LUT UP2, UPT, UPT, UPT, UPT, 0x40, 0x4 ;  /* 0x000000000004789c */ /* 0x000fe20003f4e870 */
[----:B------:R-:W2:Y:S01]  /*5d70*/  LDL R3, [R1+0x68] ;  /* 0x0000680001037983 */ /* 0x000ea20000100800 */
[----:B------:R-:W-:Y:S02]  /*5d80*/  R2UR UR4, R12 ;  /* 0x000000000c0472ca */ /* 0x000fe400000e0000 */
[----:B------:R-:W-:Y:S02]  /*5d90*/  CS2R R194, SRZ ;  /* 0x0000000000c27805 */ /* 0x000fe4000001ff00 */
[----:B---3--:R-:W-:Y:S01]  /*5da0*/  @P2 FSETP.NEU.AND P1, PT, RZ, UR45, PT ;  /* 0x0000002dff002c0b */ /* 0x008fe2000bf2d000 */
[----:B-1----:R-:W3:Y:S01]  /*5db0*/  LDL.LU R0, [R1+0x5c] ;  /* 0x00005c0001007983 */ /* 0x002ee20000300800 */
[----:B-----5:R-:W-:Y:S02]  /*5dc0*/  @P2 LOP3.LUT P0, RZ, R11, 0xff, RZ, 0xc0, !PT ;  /* 0x000000ff0bff2812 */ /* 0x020fe4000780c0ff */
[----:B------:R-:W-:Y:S02]  /*5dd0*/  CS2R R192, SRZ ;  /* 0x0000000000c07805 */ /* 0x000fe4000001ff00 */
[----:B------:R-:W-:Y:S01]  /*5de0*/  R2UR UR8, R10 ;  /* 0x000000000a0872ca */ /* 0x000fe200000e0000 */
[----:B------:R-:W4:Y:S01]  /*5df0*/  LDL R9, [R1+0x60] ;  /* 0x0000600001097983 */ /* 0x000f220000100800 */
[----:B------:R-:W-:Y:S02]  /*5e00*/  CS2R R190, SRZ ;  /* 0x0000000000be7805 */ /* 0x000fe4000001ff00 */
[----:B------:R-:W-:Y:S01]  /*5e10*/  CS2R R188, SRZ ;  /* 0x0000000000bc7805 */ /* 0x000fe2000001ff00 */
[----:B------:R-:W-:Y:S01]  /*5e20*/  UISETP.NE.AND UP5, UPT, UR5, URZ, UPT ;  /* 0x000000ff0500728c */ /* 0x000fe2000bfa5270 */
[----:B------:R-:W-:Y:S02]  /*5e30*/  CS2R R198, SRZ ;  /* 0x0000000000c67805 */ /* 0x000fe4000001ff00 */
[----:B------:R-:W-:Y:S01]  /*5e40*/  CS2R R196, SRZ ;  /* 0x0000000000c47805 */ /* 0x000fe2000001ff00 */
[----:B------:R-:W-:Y:S01]  /*5e50*/  UISETP.NE.AND UP4, UPT, UR4, URZ, UPT ;  /* 0x000000ff0400728c */ /* 0x000fe2000bf85270 */
[----:B------:R-:W-:Y:S02]  /*5e60*/  CS2R R202, SRZ ;  /* 0x0000000000ca7805 */ /* 0x000fe4000001ff00 */
[----:B------:R-:W-:Y:S02]  /*5e70*/  CS2R R200, SRZ ;  /* 0x0000000000c87805 */ /* 0x000fe4000001ff00 */
[----:B------:R-:W-:Y:S02]  /*5e80*/  CS2R R206, SRZ ;  /* 0x0000000000ce7805 */ /* 0x000fe4000001ff00 */
[----:B------:R-:W-:Y:S02]  /*5e90*/  CS2R R204, SRZ ;  /* 0x0000000000cc7805 */ /* 0x000fe4000001ff00 */
[----:B------:R-:W-:Y:S02]  /*5ea0*/  CS2R R226, SRZ ;  /* 0x0000000000e27805 */ /* 0x000fe4000001ff00 */
[----:B------:R-:W-:Y:S02]  /*5eb0*/  CS2R R224, SRZ ;  /* 0x0000000000e07805 */ /* 0x000fe4000001ff00 */
[----:B------:R-:W-:Y:S01]  /*5ec0*/  CS2R R218, SRZ ;  /* 0x0000000000da7805 */ /* 0x000fe2000001ff00 */
[----:B------:R-:W1:Y:S01]  /*5ed0*/  @UP5 LDCU.64 UR4, c[0x0][0x888] ;  /* 0x00011100ff0457ac */ /* 0x000e620008000a00 */
[----:B------:R-:W-:Y:S02]  /*5ee0*/  CS2R R216, SRZ ;  /* 0x0000000000d87805 */ /* 0x000fe4000001ff00 */
[----:B------:R-:W-:Y:S02]  /*5ef0*/  CS2R R222, SRZ ;  /* 0x0000000000de7805 */ /* 0x000fe4000001ff00 */
[----:B------:R-:W-:Y:S02]  /*5f00*/  CS2R R220, SRZ ;  /* 0x0000000000dc7805 */ /* 0x000fe4000001ff00 */
[----:B------:R-:W-:Y:S02]  /*5f10*/  CS2R R210, SRZ ;  /* 0x0000000000d27805 */ /* 0x000fe4000001ff00 */
[----:B------:R-:W-:Y:S01]  /*5f20*/  CS2R R208, SRZ ;  /* 0x0000000000d07805 */ /* 0x000fe2000001ff00 */
[----:B------:R-:W-:Y:S01]  /*5f30*/  @UP5 UPLOP3.LUT UP2, UPT, UPT, UPT, UP3, 0x80, 0x8 ;  /* 0x000000000008589c */ /* 0x000fe20003f4f030 */
[----:B------:R-:W-:Y:S02]  /*5f40*/  CS2R R214, SRZ ;  /* 0x0000000000d67805 */ /* 0x000fe4000001ff00 */
[----:B------:R-:W-:Y:S02]  /*5f50*/  CS2R R212, SRZ ;  /* 0x0000000000d47805 */ /* 0x000fe4000001ff00 */
[----:B------:R-:W-:Y:S02]  /*5f60*/  CS2R R230, SRZ ;  /* 0x0000000000e67805 */ /* 0x000fe4000001ff00 */
[----:B------:R-:W-:Y:S02]  /*5f70*/  CS2R R228, SRZ ;  /* 0x0000000000e47805 */ /* 0x000fe4000001ff00 */
[----:B----4-:R-:W-:Y:S01]  /*5f80*/  R2UR UR9, R9 ;  /* 0x00000000090972ca */ /* 0x010fe200000e0000 */
[----:B-1----:R-:W-:Y:S01]  /*5f90*/  @UP5 UISETP.NE.U32.AND UP0, UPT, UR4, URZ, UPT ;  /* 0x000000ff0400528c */ /* 0x002fe2000bf05070 */
[----:B--2---:R-:W-:Y:S02]  /*5fa0*/  R2UR UR7, R3 ;  /* 0x00000000030772ca */ /* 0x004fe400000e0000 */
[----:B---3--:R-:W-:Y:S01]  /*5fb0*/  R2UR UR6, R0 ;  /* 0x00000000000672ca */ /* 0x008fe200000e0000 */
[----:B------:R-:W-:Y:S03]  /*5fc0*/  @UP5 UISETP.NE.AND.EX UP1, UPT, UR5, URZ, UPT, UP0 ;  /* 0x000000ff0500528c */ /* 0x000fe6000bf25300 */
[----:B------:R-:W-:Y:S01]  /*5fd0*/  @P2 VOTEU.ANY UP0, P1 ;  /* 0x0000000000ff2886 */ /* 0x000fe20000800100 */
[----:B------:R-:W-:Y:S01]  /*5fe0*/  @UP5 USEL UR4, URZ, 0xffffffff, UP0 ;  /* 0xffffffffff045887 */ /* 0x000fe20008000000 */
[----:B------:R-:W-:Y:S01]  /*5ff0*/  PLOP3.LUT P1, PT, PT, PT, UP4, 0x80, 0x8 ;  /* 0x000000000008781c */ /* 0x000fe20003f2f048 */
[----:B------:R-:W-:Y:S01]  /*6000*/  @UP5 USEL UR5, URZ, 0xffffffff, UP1 ;  /* 0xffffffffff055887 */ /* 0x000fe20008800000 */
[----:B------:R-:W-:Y:S01]  /*6010*/  @P2 VOTEU.ANY UP0, P0 ;  /* 0x0000000000ff2886 */ /* 0x000fe20000000100 */
[----:B------:R-:W-:Y:S02]  /*6020*/  IMAD.U32 R3, RZ, RZ, UR9 ;  /* 0x00000009ff037e24 */ /* 0x000fe4000f8e00ff */
[----:B------:R-:W-:Y:S01]  /*6030*/  @UP2 USEL UR4, UR5, UR4, !UP0 ;  /* 0x0000000405042287 */ /* 0x000fe2000c000000 */
[----:B------:R-:W-:Y:S03]  /*6040*/  PLOP3.LUT P0, PT, PT, PT, UP4, 0x80, 0x8 ;  /* 0x000000000008781c */ /* 0x000fe60003f0f048 */
[----:B------:R-:W-:Y:S04]  /*6050*/  @UP5 ULOP3.LUT UR4, UR4, 0x1, URZ, 0xc0, !UPT ;  /* 0x0000000104045892 */ /* 0x000fe8000f8ec0ff */
[----:B------:R-:W-:Y:S01]  /*6060*/  UISETP.NE.U32.OR UP0, UPT, UR4, 0x1, !UP5 ;  /* 0x000000010400788c */ /* 0x000fe2000ef05470 */
[----:B------:R-:W-:Y:S01]  /*6070*/  @P1 SHF.R.U32.HI R4, RZ, 0x10, R5 ;  /* 0x00000010ff041819 */ /* 0x000fe20000011605 */
[----:B------:R-:W-:Y:S01]  /*6080*/  ULEA UR4, UR44, UR8, 0x3 ;  /* 0x000000082c047291 */ /* 0x000fe2000f8e18ff */
[----:B------:R-:W-:Y:S03]  /*6090*/  PLOP3.LUT P1, PT, PT, PT, PT, 0x8, 0x80 ;  /* 0x000000000080781c */ /* 0x000fe60003f2e170 */
[----:B------:R-:W-:Y:S02]  /*60a0*/  PLOP3.LUT P2, PT, PT, PT, UP0, 0x80, 0x8 ;  /* 0x000000000008781c */ /* 0x000fe40003f4f008 */
[----:B------:R-:W-:Y:S11]  /*60b0*/  @P0 R2UR UR6, R4 ;  /* 0x00000000040602ca */ /* 0x000ff600000e0000 */
[----:B------:R-:W-:Y:S01]  /*60c0*/  @P2 SHF.L.U32 R8, R3, 0x1f, RZ ;  /* 0x0000001f03082819 */ /* 0x000fe200000006ff */
[----:B------:R-:W-:Y:S03]  /*60d0*/  IMAD.U32 R3, RZ, RZ, UR7 ;  /* 0x00000007ff037e24 */ /* 0x000fe6000f8e00ff */
[----:B------:R-:W1:Y:S02]  /*60e0*/  @P2 SYNCS.PHASECHK.TRANS64.TRYWAIT P4, [UR8+0x30], R8 ;  /* 0x00003008ff0025a7 */ /* 0x000e640008081108 */
[----:B------:R-:W-:Y:S01]  /*60f0*/  SHF.L.U32 R0, R3, 0x1f, RZ ;  /* 0x0000001f03007819 */ /* 0x000fe200000006ff */
[----:B------:R-:W-:Y:S05]  /*6100*/  IMAD.U32 R3, RZ, RZ, UR4 ;  /* 0x00000004ff037e24 */ /* 0x000fea000f8e00ff */
[----:B------:R2:W-:Y:S01]  /*6110*/  STL [R1+0x54], R3 ;  /* 0x0000540301007387 */ /* 0x0005e20000100800 */
[----:B------:R3:W4:Y:S01]  /*6120*/  SYNCS.PHASECHK.TRANS64.TRYWAIT P3, [UR4+0x70], R0 ;  /* 0x00007000ff0075a7 */ /* 0x0007220008061104 */
[----:B--2---:R-:W-:Y:S05]  /*6130*/  IMAD.U32 R3, RZ, RZ, UR6 ;  /* 0x00000006ff037e24 */ /* 0x004fea000f8e00ff */
[----:B------:R3:W-:Y:S01]  /*6140*/  STL [R1+0x5c], R3 ;  /* 0x00005c0301007387 */ /* 0x0007e20000100800 */
[----:B-1----:R-:W-:Y:S01]  /*6150*/  @P2 PLOP3.LUT P1, PT, P4, PT, PT, 0x8, 0x80 ;  /* 0x000000000080281c */ /* 0x002fe2000272e170 */
[----:B------:R-:W-:Y:S01]  /*6160*/  @!UPT UIADD3 URZ, UPT, UPT, URZ, URZ, URZ ;  /* 0x000000fffffff290 */ /* 0x000fe2000fffe0ff */
[----:B---3--:R-:W-:Y:S11]  /*6170*/  BRA.U !UP0, `(.L_x_96) ;  /* 0x00000005081c7547 */ /* 0x008ff6000b800000 */
[----:B------:R-:W-:Y:S02]  /*6180*/  FSETP.NEU.AND P2, PT, RZ, UR45, PT ;  /* 0x0000002dff007c0b */ /* 0x000fe4000bf4d000 */
[----:B------:R-:W-:Y:S02]  /*6190*/  CS2R R230, SRZ ;  /* 0x0000000000e67805 */ /* 0x000fe4000001ff00 */
[----:B------:R-:W-:Y:S02]  /*61a0*/  LOP3.LUT P0, RZ, R11, 0xff, RZ, 0xc0, !PT ;  /* 0x000000ff0bff7812 */ /* 0x000fe4000780c0ff */
[----:B------:R-:W-:Y:S02]  /*61b0*/  CS2R R228, SRZ ;  /* 0x0000000000e47805 */ /* 0x000fe4000001ff00 */
[----:B------:R-:W-:Y:S02]  /*61c0*/  CS2R R214, SRZ ;  /* 0x0000000000d67805 */ /* 0x000fe4000001ff00 */
[----:B------:R-:W-:Y:S01]  /*61d0*/  CS2R R212, SRZ ;  /* 0x0000000000d47805 */ /* 0x000fe2000001ff00 */
[----:B------:R-:W-:Y:S06]  /*61e0*/  @!P1 BRA `(.L_x_97) ;  /* 0x0000000000189947 */ /* 0x000fec0003800000 */
[----:B------:R-:W-:Y:S02]  /*61f0*/  R2UR UR5, R9 ;  /* 0x00000000090572ca */ /* 0x000fe400000e0000 */
[----:B------:R-:W-:Y:S11]  /*6200*/  R2UR UR4, R10 ;  /* 0x000000000a0472ca */ /* 0x000ff600000e0000 */
[----:B------:R-:W-:Y:S05]  /*6210*/  IMAD.U32 R3, RZ, RZ, UR5 ;  /* 0x00000005ff037e24 */ /* 0x000fea000f8e00ff */
[----:B------:R-:W-:Y:S04]  /*6220*/  SHF.L.U32 R4, R3, 0x1f, RZ ;  /* 0x0000001f03047819 */ /* 0x000fe800000006ff */
[----:B------:R-:W1:Y:S02]  /*6230*/  SYNCS.PHASECHK.TRANS64.TRYWAIT P1, [UR4+0x30], R4 ;  /* 0x00003004ff0075a7 */ /* 0x000e640008021104 */
[----:B-1----:R-:W-:Y:S05]  /*6240*/  @!P1 BRA `(.L_x_98) ;  /* 0x0000005800209947 */ /* 0x002fea0003800000 */
.L_x_97:
[----:B------:R-:W2:Y:S01]  /*6250*/  LDL R6, [R1+0x50] ;  /* 0x0000500001067983 */ /* 0x000ea20000100800 */
[----:B------:R-:W-:Y:S02]  /*6260*/  CS2R R210, SRZ ;  /* 0x0000000000d27805 */ /* 0x000fe4000001ff00 */
[----:B------:R-:W-:Y:S02]  /*6270*/  CS2R R208, SRZ ;  /* 0x0000000000d07805 */ /* 0x000fe4000001ff00 */
[----:B------:R-:W-:Y:S01]  /*6280*/  CS2R R222, SRZ ;  /* 0x0000000000de7805 */ /* 0x000fe2000001ff00 */
[----:B------:R-:W3:Y:S01]  /*6290*/  LDL.LU R5, [R1+0x60] ;  /* 0x0000600001057983 */ /* 0x000ee20000300800 */
[----:B------:R-:W-:Y:S01]  /*62a0*/  UISETP.NE.U32.AND UP0, UPT, UR52, URZ, UPT ;  /* 0x000000ff3400728c */ /* 0x000fe2000bf05070 */
[----:B------:R-:W-:Y:S02]  /*62b0*/  CS2R R220, SRZ ;  /* 0x0000000000dc7805 */ /* 0x000fe4000001ff00 */
[----:B------:R-:W-:Y:S01]  /*62c0*/  CS2R R218, SRZ ;  /* 0x0000000000da7805 */ /* 0x000fe2000001ff00 */
[----:B-1----:R-:W1:Y:S01]  /*62d0*/  S2R R3, SR_TID.X ;  /* 0x0000000000037919 */ /* 0x002e620000002100 */
[----:B------:R-:W-:Y:S01]  /*62e0*/  UISETP.NE.AND.EX UP0, UPT, UR53, URZ, UPT, UP0 ;  /* 0x000000ff3500728c */ /* 0x000fe2000bf05300 */
[----:B------:R-:W-:Y:S01]  /*62f0*/  CS2R R216, SRZ ;  /* 0x0000000000d87805 */ /* 0x000fe2000001ff00 */
[----:B------:R-:W-:Y:S01]  /*6300*/  VOTEU.ANY UP1, P2 ;  /* 0x0000000000ff7886 */ /* 0x000fe20001020100 */
[----:B------:R-:W-:Y:S01]  /*6310*/  USEL UR4, URZ, 0xffffffff, UP1 ;  /* 0xffffffffff047887 */ /* 0x000fe20008800000 */
[----:B------:R-:W-:Y:S01]  /*6320*/  CS2R R226, SRZ ;  /* 0x0000000000e27805 */ /* 0x000fe2000001ff00 */
[----:B------:R-:W-:Y:S01]  /*6330*/  USEL UR5, URZ, 0xffffffff, UP0 ;  /* 0xffffffffff057887 */ /* 0x000fe20008000000 */
[----:B------:R-:W-:Y:S01]  /*6340*/  CS2R R224, SRZ ;  /* 0x0000000000e07805 */ /* 0x000fe2000001ff00 */
[----:B------:R-:W-:Y:S01]  /*6350*/  VOTEU.ANY UP0, P0 ;  /* 0x0000000000ff7886 */ /* 0x000fe20000000100 */
[----:B------:R-:W-:Y:S01]  /*6360*/  CS2R R206, SRZ ;  /* 0x0000000000ce7805 */ /* 0x000fe2000001ff00 */
[----:B------:R-:W-:Y:S01]  /*6370*/  @UP3 USEL UR4, UR5, UR4, !UP0 ;  /* 0x0000000405043287 */ /* 0x000fe2000c000000 */
[----:B------:R-:W-:Y:S02]  /*6380*/  CS2R R204, SRZ ;  /* 0x0000000000cc7805 */ /* 0x000fe4000001ff00 */
[----:B------:R-:W-:Y:S02]  /*6390*/  CS2R R202, SRZ ;  /* 0x0000000000ca7805 */ /* 0x000fe4000001ff00 */
[----:B------:R-:W-:Y:S01]  /*63a0*/  CS2R R200, SRZ ;  /* 0x0000000000c87805 */ /* 0x000fe2000001ff00 */
[----:B------:R-:W-:Y:S01]  /*63b0*/  ULOP3.LUT UR4, UR4, 0x1, URZ, 0xc0, !UPT ;  /* 0x0000000104047892 */ /* 0x000fe2000f8ec0ff */
[----:B------:R-:W-:Y:S02]  /*63c0*/  CS2R R198, SRZ ;  /* 0x0000000000c67805 */ /* 0x000fe4000001ff00 */
[----:B------:R-:W-:Y:S02]  /*63d0*/  CS2R R196, SRZ ;  /* 0x0000000000c47805 */ /* 0x000fe4000001ff00 */
[----:B------:R-:W-:Y:S01]  /*63e0*/  CS2R R190, SRZ ;  /* 0x0000000000be7805 */ /* 0x000fe2000001ff00 */
[----:B------:R-:W-:Y:S01]  /*63f0*/  UISETP.NE.U32.AND UP0, UPT, UR4, 0x1, UPT ;  /* 0x000000010400788c */ /* 0x000fe2000bf05070 */
[----:B------:R-:W-:Y:S02]  /*6400*/  CS2R R188, SRZ ;  /* 0x0000000000bc7805 */ /* 0x000fe4000001ff00 */
[----:B------:R-:W-:Y:S02]  /*6410*/  CS2R R194, SRZ ;  /* 0x0000000000c27805 */ /* 0x000fe4000001ff00 */
[----:B------:R-:W-:Y:S02]  /*6420*/  CS2R R192, SRZ ;  /* 0x0000000000c07805 */ /* 0x000fe4000001ff00 */
[----:B------:R-:W-:Y:S02]  /*6430*/  PLOP3.LUT P0, PT, PT, PT, UP0, 0x80, 0x8 ;  /* 0x000000000008781c */ /* 0x000fe40003f0f008 */
[----:B---3--:R-:W-:Y:S11]  /*6440*/  R2UR UR6, R5 ;  /* 0x00000000050672ca */ /* 0x008ff600000e0000 */
[----:B-1----:R-:W-:Y:S01]  /*6450*/  @P0 IMAD.SHL.U32 R4, R3, 0x10, RZ ;  /* 0x0000001003040824 */ /* 0x002fe200078e00ff */
[----:B--2---:R-:W-:Y:S04]  /*6460*/  R2UR UR7, R6 ;  /* 0x00000000060772ca */ /* 0x004fe800000e0000 */
[----:B------:R-:W-:Y:S01]  /*6470*/  @P0 LOP3.LUT R3, R4, 0x7f0, RZ, 0xc0, !PT ;  /* 0x000007f004030812 */ /* 0x000fe200078ec0ff */
[----:B------:R-:W-:Y:S08]  /*6480*/  ULOP3.LUT UR6, UR6, 0x1, URZ, 0x3c, !UPT ;  /* 0x0000000106067892 */ /* 0x000ff0000f8e3cff */
[----:B------:R-:W1:Y:S01]  /*6490*/  @P0 LDS.128 R228, [R3+UR7+0x100] ;  /* 0x0001000703e40984 */ /* 0x000e620008000c00 */
[----:B------:R-:W-:Y:S03]  /*64a0*/  UIADD3 UR4, UPT, UPT, UR7, 0x38, URZ ;  /* 0x0000003807047890 */ /* 0x000fe6000fffe0ff */
[----:B------:R-:W2:Y:S01]  /*64b0*/  @P0 LDS.128 R212, [R3+UR7+0x900] ;  /* 0x0009000703d40984 */ /* 0x000ea20008000c00 */
[----:B------:R-:W-:Y:S03]  /*64c0*/  UPRMT UR4, UR16, 0x654, UR4 ;  /* 0x0000065410047896 */ /* 0x000fe60008000004 */
[----:B------:R-:W3:Y:S04]  /*64d0*/  @P0 LDS.128 R208, [R3+UR7+0x1100] ;  /* 0x0011000703d00984 */ /* 0x000ee80008000c00 */
[----:B------:R-:W1:Y:S04]  /*64e0*/  @P0 LDS.128 R220, [R3+UR7+0x1900] ;  /* 0x0019000703dc0984 */ /* 0x000e680008000c00 */
[----:B------:R-:W1:Y:S04]  /*64f0*/  @P0 LDS.128 R216, [R3+UR7+0x2100] ;  /* 0x0021000703d80984 */ /* 0x000e680008000c00 */
[----:B------:R-:W1:Y:S04]  /*6500*/  @P0 LDS.128 R224, [R3+UR7+0x2900] ;  /* 0x0029000703e00984 */ /* 0x000e680008000c00 */
[----:B------:R-:W1:Y:S04]  /*6510*/  @P0 LDS.128 R204, [R3+UR7+0x3100] ;  /* 0x0031000703cc0984 */ /* 0x000e680008000c00 */
[----:B------:R-:W1:Y:S04]  /*6520*/  @P0 LDS.128 R200, [R3+UR7+0x3900] ;  /* 0x0039000703c80984 */ /* 0x000e680008000c00 */
[----:B------:R-:W1:Y:S04]  /*6530*/  @P0 LDS.128 R196, [R3+UR7+0x4100] ;  /* 0x0041000703c40984 */ /* 0x000e680008000c00 */
[----:B------:R-:W1:Y:S04]  /*6540*/  @P0 LDS.128 R188, [R3+UR7+0x4900] ;  /* 0x0049000703bc0984 */ /* 0x000e680008000c00 */
[----:B------:R5:W1:Y:S01]  /*6550*/  @P0 LDS.128 R192, [R3+UR7+0x5100] ;  /* 0x0051000703c00984 */ /* 0x000a620008000c00 */
[----:B------:R-:W-:Y:S01]  /*6560*/  @!PT LDS RZ, [RZ] ;  /* 0x00000000fffff984 */ /* 0x000fe20000000800 */
[----:B------:R-:W-:Y:S01]  /*6570*/  @!PT LDS RZ, [RZ] ;  /* 0x00000000fffff984 */ /* 0x000fe20000000800 */
[----:B------:R-:W-:Y:S01]  /*6580*/  @!PT LDS RZ, [RZ] ;  /* 0x00000000fffff984 */ /* 0x000fe20000000800 */
[----:B------:R-:W-:Y:S01]  /*6590*/  @!PT LDS RZ, [RZ] ;  /* 0x00000000fffff984 */ /* 0x000fe20000000800 */
[----:B------:R4:W-:Y:S06]  /*65a0*/  MEMBAR.ALL.CTA ;  /* 0x0000000000007992 */ /* 0x0009ec0000008000 */
[----:B----4-:R-:W4:Y:S01]  /*65b0*/  FENCE.VIEW.ASYNC.S ;  /* 0x00000000000073c6 */ /* 0x010f220000000000 */
[----:B-----5:R-:W-:Y:S01]  /*65c0*/  IMAD.U32 R3, RZ, RZ, UR6 ;  /* 0x00000006ff037e24 */ /* 0x020fe2000f8e00ff */
[----:B----4-:R-:W-:Y:S04]  /*65d0*/  SYNCS.ARRIVE.TRANS64.RED.A1T0 RZ, [UR4], RZ ;  /* 0x000000ffffff79a7 */ /* 0x010fe80008100404 */
[----:B--23--:R4:W-:Y:S02]  /*65e0*/  STL [R1+0x60], R3 ;  /* 0x0000600301007387 */ /* 0x00c9e40000100800 */
.L_x_96:
[----:B------:R-:W2:Y:S01]  /*65f0*/  S2R R4, SR_TID.X ;  /* 0x0000000000047919 */ /* 0x000ea20000002100 */
[----:B----4-:R-:W-:Y:S04]  /*6600*/  IMAD.U32 R3, RZ, RZ, UR44 ;  /* 0x0000002cff037e24 */ /* 0x010fe8000f8e00ff */
[----:B------:R-:W-:Y:S05]  /*6610*/  IMAD R184, R3, 0xb0, R2 ;  /* 0x000000b003b87824 */ /* 0x000fea00078e0202 */
[----:B------:R-:W-:Y:S02]  /*6620*/  SHF.R.U32.HI R5, RZ, 0x15, R184 ;  /* 0x00000015ff057819 */ /* 0x000fe400000116b8 */
[----:B--2---:R-:W-:Y:S04]  /*6630*/  SHF.R.U32.HI R16, RZ, 0x5, R4 ;  /* 0x00000005ff107819 */ /* 0x004fe80000011604 */
[----:B------:R-:W-:Y:S01]  /*6640*/  LOP3.LUT P0, RZ, R5, 0x3, R16, 0x48, !PT ;  /* 0x0000000305ff7812 */ /* 0x000fe20007804810 */
[----:B------:R-:W-:Y:S01]  /*6650*/  @!UPT UIADD3 URZ, UPT, UPT, URZ, URZ, URZ ;  /* 0x000000fffffff290 */ /* 0x000fe2000fffe0ff */
[----:B------:R-:W-:Y:S11]  /*6660*/  @P3 BRA `(.L_x_99) ;  /* 0x0000000000143947 */ /* 0x000ff60003800000 */
[----:B------:R-:W2:Y:S02]  /*6670*/  LDL R4, [R1+0x54] ;  /* 0x0000540001047983 */ /* 0x000ea40000100800 */
[----:B--2---:R-:W-:Y:S11]  /*6680*/  R2UR UR4, R4 ;  /* 0x00000000040472ca */ /* 0x004ff600000e0000 */
[----:B------:R-:W-:Y:S02]  /*6690*/  @!UPT UIADD3 URZ, UPT, UPT, URZ, URZ, URZ ;  /* 0x000000fffffff290 */ /* 0x000fe4000fffe0ff */
[----:B------:R-:W2:Y:S02]  /*66a0*/  SYNCS.PHASECHK.TRANS64.TRYWAIT P1, [UR4+0x70], R0 ;  /* 0x00007000ff0075a7 */ /* 0x000ea40008021104 */
[----:B--2---:R-:W-:Y:S05]  /*66b0*/  @!P1 BRA `(.L_x_100) ;  /* 0x0000005400249947 */ /* 0x004fea0003800000 */
.L_x_99:
[----:B------:R-:W-:Y:S05]  /*66c0*/  @!P0 BRA `(.L_x_101) ;  /* 0x0000000000408947 */ /* 0x000fea0003800000 */
[----:B------:R-:W3:Y:S01]  /*66d0*/  LDCU.64 UR8, c[0x4][0x68] ;  /* 0x01000d00ff0877ac */ /* 0x000ee20008000a00 */
[----:B------:R-:W-:Y:S01]  /*66e0*/  MOV R15, 0x0 ;  /* 0x00000000000f7802 */ /* 0x000fe20000000f00 */
[----:B------:R-:W-:Y:S02]  /*66f0*/  HFMA2 R12, -RZ, RZ, 0, 5.9604644775390625e-08 ;  /* 0x00000001ff0c7431 */ /* 0x000fe400000001ff */
[----:B------:R-:W-:Y:S02]  /*6700*/  IMAD.MOV.U32 R8, RZ, RZ, 0x192 ;  /* 0x00000192ff087424 */ /* 0x000fe400078e00ff */
[----:B------:R-:W-:Y:S01]  /*6710*/  IMAD.MOV.U32 R13, RZ, RZ, RZ ;  /* 0x000000ffff0d7224 */ /* 0x000fe200078e00ff */
[----:B------:R-:W4:Y:S01]  /*6720*/  LDCU.64 UR6, c[0x4][0x70] ;  /* 0x01000e00ff0677ac */ /* 0x000f220008000a00 */
[----:B------:R-:W1:Y:S01]  /*6730*/  LDC.64 R14, c[0x4][R15] ;  /* 0x010000000f0e7b82 */ /* 0x000e620000000a00 */
[----:B------:R-:W5:Y:S01]  /*6740*/  LDCU.64 UR4, c[0x4][0x8] ;  /* 0x01000100ff0477ac */ /* 0x000f620008000a00 */
[----:B---3--:R-:W-:Y:S01]  /*6750*/  MOV R5, UR9 ;  /* 0x0000000900057c02 */ /* 0x008fe20008000f00 */
[----:B------:R-:W-:Y:S01]  /*6760*/  IMAD.U32 R4, RZ, RZ, UR8 ;  /* 0x00000008ff047e24 */ /* 0x000fe2000f8e00ff */
[----:B----4-:R-:W-:Y:S01]  /*6770*/  MOV R7, UR7 ;  /* 0x0000000700077c02 */ /* 0x010fe20008000f00 */
[----:B------:R-:W-:Y:S01]  /*6780*/  IMAD.U32 R6, RZ, RZ, UR6 ;  /* 0x00000006ff067e24 */ /* 0x000fe2000f8e00ff */
[----:B-----5:R-:W-:Y:S01]  /*6790*/  MOV R11, UR5 ;  /* 0x00000005000b7c02 */ /* 0x020fe20008000f00 */
[----:B------:R-:W-:Y:S02]  /*67a0*/  IMAD.U32 R10, RZ, RZ, UR4 ;  /* 0x00000004ff0a7e24 */ /* 0x000fe4000f8e00ff */
[----:B------:R-:W-:Y:S07]  /*67b0*/  LEPC R20, `(.L_x_101) ;  /* 0x000000001014794e */ /* 0x000fee0000000000 */
[----:B-12---:R-:W-:Y:S05]  /*67c0*/  CALL.ABS.NOINC R14 ;  /* 0x000000000e007343 */ /* 0x006fea0003c00000 */
.L_x_101:
[----:B------:R-:W-:Y:S05]  /*67d0*/  WARPSYNC.ALL ;  /* 0x0000000000007948 */ /* 0x000fea0003800000 */
[C---:B------:R-:W-:Y:S01]  /*67e0*/  R2UR UR4, R184.reuse ;  /* 0x00000000b80472ca */ /* 0x040fe200000e0000 */
[----:B--2---:R-:W-:Y:S05]  /*67f0*/  VIADD R3, R184, 0x10 ;  /* 0x00000010b8037836 */ /* 0x004fea0000000000 */
[----:B------:R-:W-:Y:S04]  /*6800*/  SHF.R.U32.HI R3, RZ, 0x15, R3 ;  /* 0x00000015ff037819 */ /* 0x000fe80000011603 */
[----:B------:R-:W-:Y:S03]  /*6810*/  LOP3.LUT P0, RZ, R3, 0x3, R16, 0x48, !PT ;  /* 0x0000000303ff7812 */ /* 0x000fe60007804810 */
[----:B------:R-:W2:Y:S10]  /*6820*/  LDTM.x16 R168, tmem[UR4] ;  /* 0x0000000400a879ee */ /* 0x000eb40008240000 */
[----:B--2---:R-:W-:Y:S05]  /*6830*/  @!P0 BRA `(.L_x_102) ;  /* 0x0000000000408947 */ /* 0x004fea0003800000 */
[----:B------:R-:W2:Y:S01]  /*6840*/  LDCU.64 UR8, c[0x4][0x68] ;  /* 0x01000d00ff0877ac */ /* 0x000ea20008000a00 */
[----:B------:R-:W-:Y:S01]  /*6850*/  MOV R15, 0x0 ;  /* 0x00000000000f7802 */ /* 0x000fe20000000f00 */
[----:B------:R-:W-:Y:S02]  /*6860*/  HFMA2 R12, -RZ, RZ, 0, 5.9604644775390625e-08 ;  /* 0x00000001ff0c7431 */ /* 0x000fe400000001ff */
[----:B------:R-:W-:Y:S02]  /*6870*/  IMAD.MOV.U32 R8, RZ, RZ, 0x192 ;  /* 0x00000192ff087424 */ /* 0x000fe400078e00ff */
[----:B------:R-:W-:Y:S01]  /*6880*/  IMAD.MOV.U32 R13, RZ, RZ, RZ ;  /* 0x000000ffff0d7224 */ /* 0x000fe200078e00ff */
[----:B------:R-:W3:Y:S01]  /*6890*/  LDCU.64 UR6, c[0x4][0x70] ;  /* 0x01000e00ff0677ac */ /* 0x000ee20008000a00 */
[----:B------:R-:W4:Y:S01]  /*68a0*/  LDC.64 R14, c[0x4][R15] ;  /* 0x010000000f0e7b82 */ /* 0x000f220000000a00 */
[----:B------:R-:W5:Y:S01]  /*68b0*/  LDCU.64 UR4, c[0x4][0x8] ;  /* 0x01000100ff0477ac */ /* 0x000f620008000a00 */
[----:B--2---:R-:W-:Y:S01]  /*68c0*/  MOV R5, UR9 ;  /* 0x0000000900057c02 */ /* 0x004fe20008000f00 */
[----:B------:R-:W-:Y:S01]  /*68d0*/  IMAD.U32 R4, RZ, RZ, UR8 ;  /* 0x00000008ff047e24 */ /* 0x000fe2000f8e00ff */
[----:B---3--:R-:W-:Y:S01]  /*68e0*/  MOV R7, UR7 ;  /* 0x0000000700077c02 */ /* 0x008fe20008000f00 */
[----:B------:R-:W-:Y:S01]  /*68f0*/  IMAD.U32 R6, RZ, RZ, UR6 ;  /* 0x00000006ff067e24 */ /* 0x000fe2000f8e00ff */
[----:B-----5:R-:W-:Y:S01]  /*6900*/  MOV R11, UR5 ;  /* 0x00000005000b7c02 */ /* 0x020fe20008000f00 */
[----:B------:R-:W-:Y:S02]  /*6910*/  IMAD.U32 R10, RZ, RZ, UR4 ;  /* 0x00000004ff0a7e24 */ /* 0x000fe4000f8e00ff */
[----:B------:R-:W-:Y:S07]  /*6920*/  LEPC R20, `(.L_x_102) ;  /* 0x000000001014794e */ /* 0x000fee0000000000 */
[----:B-1--4-:R-:W-:Y:S05]  /*6930*/  CALL.ABS.NOINC R14 ;  /* 0x000000000e007343 */ /* 0x012fea0003c00000 */
.L_x_102:
[----:B------:R-:W-:Y:S05]  /*6940*/  WARPSYNC.ALL ;  /* 0x0000000000007948 */ /* 0x000fea0003800000 */
[C---:B------:R-:W-:Y:S01]  /*6950*/  R2UR UR4, R184.reuse ;  /* 0x00000000b80472ca */ /* 0x040fe200000e0000 */
[----:B------:R-:W-:Y:S05]  /*6960*/  VIADD R3, R184, 0x20 ;  /* 0x00000020b8037836 */ /* 0x000fea0000000000 */
[----:B------:R-:W-:Y:S04]  /*6970*/  SHF.R.U32.HI R3, RZ, 0x15, R3 ;  /* 0x00000015ff037819 */ /* 0x000fe80000011603 */
[----:B------:R-:W-:Y:S03]  /*6980*/  LOP3.LUT P0, RZ, R3, 0x3, R16, 0x48, !PT ;  /* 0x0000000303ff7812 */ /* 0x000fe60007804810 */
[----:B------:R-:W2:Y:S10]  /*6990*/  LDTM.x16 R152, tmem[UR4+0x10] ;  /* 0x00001004009879ee */ /* 0x000eb40008240000 */
        /* <DEDUP_REMOVED lines=17> */
.L_x_103:
        /* <DEDUP_REMOVED lines=23> */
.L_x_104:
        /* <DEDUP_REMOVED lines=23> */
.L_x_105:
        /* <DEDUP_REMOVED lines=23> */
.L_x_106:
        /* <DEDUP_REMOVED lines=23> */
.L_x_107:
        /* <DEDUP_REMOVED lines=23> */
.L_x_108:
        /* <DEDUP_REMOVED lines=23> */
.L_x_109:
        /* <DEDUP_REMOVED lines=23> */
.L_x_110:
[----:B------:R-:W-:Y:S05]  /*74c0*/  WARPSYNC.ALL ;  /* 0x0000000000007948 */ /* 0x000fea0003800000 */
[C---:B------:R-:W-:Y:S01]  /*74d0*/  R2UR UR4, R184.reuse ;  /* 0x00000000b80472ca */ /* 0x040fe200000e0000 */
[----:B------:R-:W-:Y:S01]  /*74e0*/  VIADD R3, R184, 0xa0 ;  /* 0x000000a0b8037836 */ /* 0x000fe20000000000 */
[----:B------:R-:W-:Y:S04]  /*74f0*/  BSSY.RECONVERGENT B6, `(.L_x_111) ;  /* 0x0000015000067945 */ /* 0x000fe80003800200 */
        /* <DEDUP_REMOVED lines=20> */
.L_x_112:
[----:B------:R-:W-:Y:S05]  /*7640*/  BSYNC.RECONVERGENT B6 ;  /* 0x0000000000067941 */ /* 0x000fea0003800200 */
.L_x_111:
[----:B------:R2:W-:Y:S01]  /*7650*/  STL [R1+0xd4], R24 ;  /* 0x0000d41801007387 */ /* 0x0005e20000100800 */
[----:B-1----:R-:W-:Y:S01]  /*7660*/  F2FP.F16.E4M3.UNPACK_B R12, R229 ;  /* 0x000000e5ff0c723e */ /* 0x002fe200020006ff */
[----:B------:R-:W-:Y:S01]  /*7670*/  FMUL R90, R90, UR37 ;  /* 0x000000255a5a7c20 */ /* 0x000fe20008400000 */
[-C--:B------:R-:W-:Y:S01]  /*7680*/  F2FP.F16.E4M3.UNPACK_B R7, R213.reuse ;  /* 0x000000d5ff07723e */ /* 0x080fe200020006ff */
[----:B------:R1:W-:Y:S01]  /*7690*/  STL [R1+0xd0], R25 ;  /* 0x0000d01901007387 */ /* 0x0003e20000100800 */
[----:B------:R-:W-:Y:S01]  /*76a0*/  F2FP.F16.E4M3.UNPACK_B R6, R213.H1 ;  /* 0x000000d5ff06723e */ /* 0x000fe200030006ff */
[----:B------:R-:W-:Y:S01]  /*76b0*/  FMUL R91, R91, UR37 ;  /* 0x000000255b5b7c20 */ /* 0x000fe20008400000 */
[-C--:B------:R-:W-:Y:S01]  /*76c0*/  F2FP.F16.E4M3.UNPACK_B R5, R214.reuse ;  /* 0x000000d6ff05723e */ /* 0x080fe200020006ff */
[----:B------:R3:W-:Y:S01]  /*76d0*/  STL [R1+0xcc], R26 ;  /* 0x0000cc1a01007387 */ /* 0x0007e20000100800 */
[-C--:B------:R-:W-:Y:S01]  /*76e0*/  F2FP.F16.E4M3.UNPACK_B R3, R215.reuse ;  /* 0x000000d7ff03723e */ /* 0x080fe200020006ff */
[----:B------:R-:W-:Y:S01]  /*76f0*/  FMUL R88, R88, UR37 ;  /* 0x0000002558587c20 */ /* 0x000fe20008400000 */
[----:B------:R-:W-:Y:S01]  /*7700*/  F2FP.F16.E4M3.UNPACK_B R4, R214.H1 ;  /* 0x000000d6ff04723e */ /* 0x000fe200030006ff */
[----:B------:R4:W-:Y:S01]  /*7710*/  STL [R1+0xc8], R27 ;  /* 0x0000c81b01007387 */ /* 0x0009e20000100800 */
[----:B------:R-:W-:Y:S01]  /*7720*/  F2FP.F16.E4M3.UNPACK_B R0, R215.H1 ;  /* 0x000000d7ff00723e */ /* 0x000fe200030006ff */
[----:B------:R-:W-:Y:S01]  /*7730*/  FMUL R89, R89, UR37 ;  /* 0x0000002559597c20 */ /* 0x000fe20008400000 */
[----:B------:R-:W-:Y:S01]  /*7740*/  F2FP.F16.E4M3.UNPACK_B R18, R221 ;  /* 0x000000ddff12723e */ /* 0x000fe200020006ff */
[----:B------:R4:W-:Y:S01]  /*7750*/  STL [R1+0xc4], R28 ;  /* 0x0000c41c01007387 */ /* 0x0009e20000100800 */
[----:B------:R-:W-:Y:S01]  /*7760*/  F2FP.F16.E4M3.UNPACK_B R23, R220.H1 ;  /* 0x000000dcff17723e */ /* 0x000fe200030006ff */
[----:B------:R-:W-:Y:S01]  /*7770*/  FMUL R94, R94, UR37 ;  /* 0x000000255e5e7c20 */ /* 0x000fe20008400000 */
[----:B------:R-:W-:Y:S01]  /*7780*/  FMUL R95, R95, UR37 ;  /* 0x000000255f5f7c20 */ /* 0x000fe20008400000 */
[----:B------:R4:W-:Y:S01]  /*7790*/  STL [R1+0xc0], R29 ;  /* 0x0000c01d01007387 */ /* 0x0009e20000100800 */
[----:B------:R-:W-:Y:S01]  /*77a0*/  FMUL R92, R92, UR37 ;  /* 0x000000255c5c7c20 */ /* 0x000fe20008400000 */
[----:B------:R-:W-:Y:S01]  /*77b0*/  FMUL R93, R93, UR37 ;  /* 0x000000255d5d7c20 */ /* 0x000fe20008400000 */
[----:B------:R-:W-:Y:S05]  /*77c0*/  WARPSYNC.ALL ;  /* 0x0000000000007948 */ /* 0x000fea0003800000 */
[----:B------:R4:W-:Y:S01]  /*77d0*/  STL [R1+0xbc], R30 ;  /* 0x0000bc1e01007387 */ /* 0x0009e20000100800 */
[-C--:B--2---:R-:W-:Y:S01]  /*77e0*/  F2FP.F16.E4M3.UNPACK_B R24, R208.reuse ;  /* 0x000000d0ff18723e */ /* 0x084fe200020006ff */
[----:B------:R-:W-:Y:S01]  /*77f0*/  FMUL R16, R182, UR37 ;  /* 0x00000025b6107c20 */ /* 0x000fe20008400000 */
[----:B-1----:R-:W-:Y:S01]  /*7800*/  F2FP.F16.E4M3.UNPACK_B R25, R208.H1 ;  /* 0x000000d0ff19723e */ /* 0x002fe200030006ff */
[----:B------:R1:W-:Y:S01]  /*7810*/  STL [R1+0xb8], R31 ;  /* 0x0000b81f01007387 */ /* 0x0003e20000100800 */
[-C--:B---3--:R-:W-:Y:S01]  /*7820*/  F2FP.F16.E4M3.UNPACK_B R26, R209.reuse ;  /* 0x000000d1ff1a723e */ /* 0x088fe200020006ff */
[----:B------:R-:W-:Y:S01]  /*7830*/  FMUL R13, R179, UR37 ;  /* 0x00000025b30d7c20 */ /* 0x000fe20008400000 */
[----:B------:R-:W-:Y:S01]  /*7840*/  F2FP.F16.E4M3.UNPACK_B R182, R188 ;  /* 0x000000bcffb6723e */ /* 0x000fe200020006ff */
[----:B------:R2:W-:Y:S01]  /*7850*/  STL [R1+0xb4], R32 ;  /* 0x0000b42001007387 */ /* 0x0005e20000100800 */
[----:B----4-:R-:W-:Y:S01]  /*7860*/  F2FP.F16.E4M3.UNPACK_B R27, R209.H1 ;  /* 0x000000d1ff1b723e */ /* 0x010fe200030006ff */
[----:B------:R-:W-:Y:S01]  /*7870*/  FMUL R14, R180, UR37 ;  /* 0x00000025b40e7c20 */ /* 0x000fe20008400000 */
[----:B------:R-:W-:Y:S01]  /*7880*/  F2FP.F16.E4M3.UNPACK_B R179, R194 ;  /* 0x000000c2ffb3723e */ /* 0x000fe200020006ff */
[----:B------:R3:W-:Y:S01]  /*7890*/  STL [R1+0xb0], R33 ;  /* 0x0000b02101007387 */ /* 0x0007e20000100800 */
[----:B------:R-:W-:Y:S01]  /*78a0*/  F2FP.F16.E4M3.UNPACK_B R28, R210 ;  /* 0x000000d2ff1c723e */ /* 0x000fe200020006ff */
[----:B------:R-:W-:Y:S01]  /*78b0*/  FMUL R15, R181, UR37 ;  /* 0x00000025b50f7c20 */ /* 0x000fe20008400000 */
[----:B------:R-:W-:Y:S01]  /*78c0*/  F2FP.F16.E4M3.UNPACK_B R233, R206.H1 ;  /* 0x000000ceffe9723e */ /* 0x000fe200030006ff */
[----:B------:R4:W-:Y:S01]  /*78d0*/  STL [R1+0xac], R34 ;  /* 0x0000ac2201007387 */ /* 0x0009e20000100800 */
[----:B------:R-:W-:Y:S01]  /*78e0*/  F2FP.F16.E4M3.UNPACK_B R29, R210.H1 ;  /* 0x000000d2ff1d723e */ /* 0x000fe200030006ff */
        /* <DEDUP_REMOVED lines=11> */
[----:B-1----:R-:W-:Y:S01]  /*79a0*/  F2FP.F16.E4M3.UNPACK_B R31, R211.H1 ;  /* 0x000000d3ff1f723e */ /* 0x002fe200030006ff */
[----:B------:R-:W-:Y:S01]  /*79b0*/  FMUL R140, R140, UR37 ;  /* 0x000000258c8c7c20 */ /* 0x000fe20008400000 */
[----:B------:R-:W-:Y:S01]  /*79c0*/  F2FP.F16.E4M3.UNPACK_B R248, R198 ;  /* 0x000000c6fff8723e */ /* 0x000fe200020006ff */
[----:B------:R1:W-:Y:S01]  /*79d0*/  STL [R1+0x9c], R38 ;  /* 0x00009c2601007387 */ /* 0x0003e20000100800 */
[----:B--2---:R-:W-:Y:S01]  /*79e0*/  F2FP.F16.E4M3.UNPACK_B R32, R220 ;  /* 0x000000dcff20723e */ /* 0x004fe200020006ff */
[----:B------:R-:W-:Y:S01]  /*79f0*/  FMUL R141, R141, UR37 ;  /* 0x000000258d8d7c20 */ /* 0x000fe20008400000 */
[----:B------:R-:W-:Y:S01]  /*7a00*/  F2FP.F16.E4M3.UNPACK_B R251, R198.H1 ;  /* 0x000000c6fffb723e */ /* 0x000fe200030006ff */
[----:B------:R2:W-:Y:S01]  /*7a10*/  STL [R1+0x98], R39 ;  /* 0x0000982701007387 */ /* 0x0005e20000100800 */
[----:B---3--:R-:W-:Y:S01]  /*7a20*/  PRMT R33, R3, 0x7610, R33 ;  /* 0x0000761003217816 */ /* 0x008fe20000000021 */
[----:B------:R-:W-:Y:S01]  /*7a30*/  FMUL R144, R144, UR37 ;  /* 0x0000002590907c20 */ /* 0x000fe20008400000 */
[----:B------:R-:W-:Y:S01]  /*7a40*/  F2FP.F16.E4M3.UNPACK_B R10, R230 ;  /* 0x000000e6ff0a723e */ /* 0x000fe200020006ff */
[----:B------:R3:W-:Y:S01]  /*7a50*/  STL [R1+0x94], R184 ;  /* 0x000094b801007387 */ /* 0x0007e20000100800 */
[----:B----4-:R-:W-:Y:S01]  /*7a60*/  PRMT R34, R12, 0x7610, R34 ;  /* 0x000076100c227816 */ /* 0x010fe20000000022 */
[----:B------:R-:W-:Y:S01]  /*7a70*/  FMUL R145, R145, UR37 ;  /* 0x0000002591917c20 */ /* 0x000fe20008400000 */
[----:B------:R-:W-:Y:S01]  /*7a80*/  F2FP.F16.E4M3.UNPACK_B R11, R229.H1 ;  /* 0x000000e5ff0b723e */ /* 0x000fe200030006ff */
[----:B------:R4:W-:Y:S01]  /*7a90*/  STL [R1+0x90], R2 ;  /* 0x0000900201007387 */ /* 0x0009e20000100800 */
[----:B------:R-:W-:Y:S01]  /*7aa0*/  PRMT R35, R0, 0x7610, R35 ;  /* 0x0000761000237816 */ /* 0x000fe20000000023 */
[----:B------:R-:W-:Y:S01]  /*7ab0*/  FMUL R148, R148, UR37 ;  /* 0x0000002594947c20 */ /* 0x000fe20008400000 */
[----:B------:R-:W-:Y:S01]  /*7ac0*/  PRMT R198, R34, 0x7610, R198 ;  /* 0x0000761022c67816 */ /* 0x000fe200000000c6 */
[----:B------:R4:W-:Y:S01]  /*7ad0*/  STL [R1+0x44], R12 ;  /* 0x0000440c01007387 */ /* 0x0009e20000100800 */
[C---:B------:R-:W-:Y:S01]  /*7ae0*/  PRMT R36, R10.reuse, 0x7632, R36 ;  /* 0x000076320a247816 */ /* 0x040fe20000000024 */
[----:B------:R-:W-:Y:S01]  /*7af0*/  FMUL R149, R149, UR37 ;  /* 0x0000002595957c20 */ /* 0x000fe20008400000 */
[-C--:B------:R-:W-:Y:S01]  /*7b00*/  F2FP.F16.E4M3.UNPACK_B R240, R202.reuse ;  /* 0x000000cafff0723e */ /* 0x080fe200020006ff */
[----:B------:R4:W-:Y:S01]  /*7b10*/  STL [R1+0x40], R7 ;  /* 0x0000400701007387 */ /* 0x0009e20000100800 */
[----:B------:R-:W-:Y:S01]  /*7b20*/  PRMT R37, R10, 0x7610, R37 ;  /* 0x000076100a257816 */ /* 0x000fe20000000025 */
[----:B------:R-:W-:Y:S01]  /*7b30*/  FMUL R10, R176, UR37 ;  /* 0x00000025b00a7c20 */ /* 0x000fe20008400000 */
[----:B------:R-:W-:Y:S01]  /*7b40*/  F2FP.F16.E4M3.UNPACK_B R243, R202.H1 ;  /* 0x000000cafff3723e */ /* 0x000fe200030006ff */
[----:B------:R4:W-:Y:S01]  /*7b50*/  STL [R1+0x38], R6 ;  /* 0x0000380601007387 */ /* 0x0009e20000100800 */
[C---:B-1----:R-:W-:Y:S01]  /*7b60*/  PRMT R38, R11.reuse, 0x7632, R38 ;  /* 0x000076320b267816 */ /* 0x042fe20000000026 */
[----:B------:R-:W-:Y:S01]  /*7b70*/  FMUL R120, R120, UR37 ;  /* 0x0000002578787c20 */ /* 0x000fe20008400000 */
[-C--:B------:R-:W-:Y:S01]  /*7b80*/  F2FP.F16.E4M3.UNPACK_B R242, R203.reuse ;  /* 0x000000cbfff2723e */ /* 0x080fe200020006ff */
[----:B------:R1:W-:Y:S01]  /*7b90*/  STL [R1+0x30], R5 ;  /* 0x0000300501007387 */ /* 0x0003e20000100800 */
[----:B--2---:R-:W-:Y:S01]  /*7ba0*/  PRMT R39, R11, 0x7610, R39 ;  /* 0x000076100b277816 */ /* 0x004fe20000000027 */
[----:B------:R-:W-:Y:S01]  /*7bb0*/  FMUL R11, R177, UR37 ;  /* 0x00000025b10b7c20 */ /* 0x000fe20008400000 */
[----:B------:R-:W-:Y:S01]  /*7bc0*/  PRMT R202, R38, 0x7610, R202 ;  /* 0x0000761026ca7816 */ /* 0x000fe200000000ca */
[----:B------:R2:W-:Y:S01]  /*7bd0*/  STL [R1+0x20], R3 ;  /* 0x0000200301007387 */ /* 0x0005e20000100800 */
[----:B---3--:R-:W-:Y:S01]  /*7be0*/  PRMT R184, R7, 0x7610, R184 ;  /* 0x0000761007b87816 */ /* 0x008fe200000000b8 */
[----:B------:R-:W-:Y:S01]  /*7bf0*/  FMUL R121, R121, UR37 ;  /* 0x0000002579797c20 */ /* 0x000fe20008400000 */
[----:B------:R-:W-:Y:S01]  /*7c00*/  F2FP.F16.E4M3.UNPACK_B R177, R194.H1 ;  /* 0x000000c2ffb1723e */ /* 0x000fe200030006ff */
[----:B------:R3:W-:Y:S01]  /*7c10*/  STL [R1+0x28], R4 ;  /* 0x0000280401007387 */ /* 0x0007e20000100800 */
[----:B----4-:R-:W-:Y:S01]  /*7c20*/  PRMT R2, R18, 0x7632, R2 ;  /* 0x0000763212027816 */ /* 0x010fe20000000002 */
[----:B------:R-:W-:Y:S01]  /*7c30*/  FMUL R124, R124, UR37 ;  /* 0x000000257c7c7c20 */ /* 0x000fe20008400000 */
[----:B------:R-:W-:Y:S01]  /*7c40*/  F2FP.F16.E4M3.UNPACK_B R244, R203.H1 ;  /* 0x000000cbfff4723e */ /* 0x000fe200030006ff */
[----:B------:R4:W-:Y:S01]  /*7c50*/  STL [R1+0x18], R0 ;  /* 0x0000180001007387 */ /* 0x0009e20000100800 */
[----:B------:R-:W-:Y:S01]  /*7c60*/  PRMT R203, R39, 0x7610, R203 ;  /* 0x0000761027cb7816 */ /* 0x000fe200000000cb */
[----:B------:R-:W-:Y:S01]  /*7c70*/  FMUL R125, R125, UR37 ;  /* 0x000000257d7d7c20 */ /* 0x000fe20008400000 */
[----:B------:R-:W-:Y:S01]  /*7c80*/  F2FP.F16.E4M3.UNPACK_B R247, R196.H1 ;  /* 0x000000c4fff7723e */ /* 0x000fe200030006ff */
[----:B------:R4:W-:Y:S01]  /*7c90*/  STL [R1+0x3c], R24 ;  /* 0x00003c1801007387 */ /* 0x0009e20000100800 */
[----:B------:R-:W-:Y:S01]  /*7ca0*/  F2FP.F16.E4M3.UNPACK_B R249, R197.H1 ;  /* 0x000000c5fff9723e */ /* 0x000fe200030006ff */
[----:B------:R-:W-:Y:S01]  /*7cb0*/  FMUL R12, R178, UR37 ;  /* 0x00000025b20c7c20 */ /* 0x000fe20008400000 */
[----:B------:R-:W-:Y:S01]  /*7cc0*/  F2FP.F16.E4M3.UNPACK_B R250, R199 ;  /* 0x000000c7fffa723e */ /* 0x000fe200020006ff */
[----:B------:R-:W-:Y:S01]  /*7cd0*/  FMUL R7, R173, UR37 ;  /* 0x00000025ad077c20 */ /* 0x000fe20008400000 */
[----:B------:R-:W-:Y:S01]  /*7ce0*/  F2FP.F16.E4M3.UNPACK_B R173, R195.H1 ;  /* 0x000000c3ffad723e */ /* 0x000fe200030006ff */
[----:B------:R-:W-:Y:S01]  /*7cf0*/  FMUL R127, R127, UR37 ;  /* 0x000000257f7f7c20 */ /* 0x000fe20008400000 */
[----:B------:R-:W-:Y:S01]  /*7d00*/  FMUL R6, R172, UR37 ;  /* 0x00000025ac067c20 */ /* 0x000fe20008400000 */
[----:B------:R-:W-:Y:S01]  /*7d10*/  F2FP.F16.E4M3.UNPACK_B R172, R189 ;  /* 0x000000bdffac723e */ /* 0x000fe200020006ff */
[----:B------:R-:W-:Y:S01]  /*7d20*/  FMUL R128, R128, UR37 ;  /* 0x0000002580807c20 */ /* 0x000fe20008400000 */
[----:B------:R-:W-:Y:S01]  /*7d30*/  F2FP.F16.E4M3.UNPACK_B R252, R199.H1 ;  /* 0x000000c7fffc723e */ /* 0x000fe200030006ff */
[----:B-1----:R-:W-:Y:S01]  /*7d40*/  FMUL R5, R171, UR37 ;  /* 0x00000025ab057c20 */ /* 0x002fe20008400000 */
[-C--:B------:R-:W-:Y:S01]  /*7d50*/  F2FP.F16.E4M3.UNPACK_B R234, R207.reuse ;  /* 0x000000cfffea723e */ /* 0x080fe200020006ff */
[----:B------:R-:W-:Y:S01]  /*7d60*/  FMUL R129, R129, UR37 ;  /* 0x0000002581817c20 */ /* 0x000fe20008400000 */
[----:B------:R-:W-:Y:S01]  /*7d70*/  F2FP.F16.E4M3.UNPACK_B R237, R207.H1 ;  /* 0x000000cfffed723e */ /* 0x000fe200030006ff */
[----:B--2---:R-:W-:Y:S01]  /*7d80*/  FMUL R3, R169, UR37 ;  /* 0x00000025a9037c20 */ /* 0x004fe20008400000 */
[-C--:B------:R-:W-:Y:S01]  /*7d90*/  F2FP.F16.E4M3.UNPACK_B R229, R205.reuse ;  /* 0x000000cdffe5723e */ /* 0x080fe200020006ff */
[----:B------:R-:W-:Y:S01]  /*7da0*/  FMUL R132, R132, UR37 ;  /* 0x0000002584847c20 */ /* 0x000fe20008400000 */
[----:B------:R-:W-:Y:S01]  /*7db0*/  F2FP.F16.E4M3.UNPACK_B R232, R205.H1 ;  /* 0x000000cdffe8723e */ /* 0x000fe200030006ff */
[----:B---3--:R-:W-:Y:S01]  /*7dc0*/  FMUL R4, R170, UR37 ;  /* 0x00000025aa047c20 */ /* 0x008fe20008400000 */
[----:B------:R-:W-:Y:S01]  /*7dd0*/  F2FP.F16.E4M3.UNPACK_B R170, R188.H1 ;  /* 0x000000bcffaa723e */ /* 0x000fe200030006ff */
[----:B------:R-:W-:Y:S01]  /*7de0*/  FMUL R133, R133, UR37 ;  /* 0x0000002585857c20 */ /* 0x000fe20008400000 */
[-C--:B------:R-:W-:Y:S01]  /*7df0*/  F2FP.F16.E4M3.UNPACK_B R180, R191.reuse ;  /* 0x000000bfffb4723e */ /* 0x080fe200020006ff */
[----:B----4-:R-:W-:Y:S01]  /*7e00*/  FMUL R0, R168, UR37 ;  /* 0x00000025a8007c20 */ /* 0x010fe20008400000 */
[----:B------:R-:W-:Y:S01]  /*7e10*/  F2FP.F16.E4M3.UNPACK_B R169, R191.H1 ;  /* 0x000000bfffa9723e */ /* 0x000fe200030006ff */
[----:B------:R-:W-:Y:S01]  /*7e20*/  FMUL R135, R135, UR37 ;  /* 0x0000002587877c20 */ /* 0x000fe20008400000 */
[-C--:B------:R-:W-:Y:S01]  /*7e30*/  F2FP.F16.E4M3.UNPACK_B R176, R190.reuse ;  /* 0x000000beffb0723e */ /* 0x080fe200020006ff */
[----:B------:R-:W2:Y:S01]  /*7e40*/  LDL.LU R24, [R1+0xd4] ;  /* 0x0000d40001187983 */ /* 0x000ea20000300800 */
[----:B------:R-:W-:Y:S01]  /*7e50*/  F2FP.F16.E4M3.UNPACK_B R178, R190.H1 ;  /* 0x000000beffb2723e */ /* 0x000fe200030006ff */
[----:B------:R-:W-:Y:S01]  /*7e60*/  FMUL R96, R96, UR37 ;  /* 0x0000002560607c20 */ /* 0x000fe20008400000 */
[-C--:B------:R-:W-:Y:S01]  /*7e70*/  F2FP.F16.E4M3.UNPACK_B R171, R192.reuse ;  /* 0x000000c0ffab723e */ /* 0x080fe200020006ff */
[----:B------:R1:W-:Y:S01]  /*7e80*/  STL [R1+0x34], R25 ;  /* 0x0000341901007387 */ /* 0x0003e20000100800 */
[----:B------:R-:W-:Y:S01]  /*7e90*/  F2FP.F16.E4M3.UNPACK_B R168, R192.H1 ;  /* 0x000000c0ffa8723e */ /* 0x000fe200030006ff */
[----:B------:R-:W-:Y:S01]  /*7ea0*/  FMUL R97, R97, UR37 ;  /* 0x0000002561617c20 */ /* 0x000fe20008400000 */
[-C--:B------:R-:W-:Y:S01]  /*7eb0*/  F2FP.F16.E4M3.UNPACK_B R183, R193.reuse ;  /* 0x000000c1ffb7723e */ /* 0x080fe200020006ff */
[----:B------:R-:W-:Y:S01]  /*7ec0*/  FMUL R100, R100, UR37 ;  /* 0x0000002564647c20 */ /* 0x000fe20008400000 */
[----:B------:R-:W-:Y:S01]  /*7ed0*/  F2FP.F16.E4M3.UNPACK_B R181, R193.H1 ;  /* 0x000000c1ffb5723e */ /* 0x000fe200030006ff */
[----:B------:R-:W-:Y:S01]  /*7ee0*/  FMUL R101, R101, UR37 ;  /* 0x0000002565657c20 */ /* 0x000fe20008400000 */
[----:B------:R-:W-:Y:S01]  /*7ef0*/  F2FP.F16.E4M3.UNPACK_B R9, R230.H1 ;  /* 0x000000e6ff09723e */ /* 0x000fe200030006ff */
[----:B------:R-:W-:Y:S01]  /*7f00*/  FMUL R72, R72, UR37 ;  /* 0x0000002548487c20 */ /* 0x000fe20008400000 */
[----:B------:R-:W-:Y:S01]  /*7f10*/  F2FP.F16.E4M3.UNPACK_B R230, R204.H1 ;  /* 0x000000ccffe6723e */ /* 0x000fe200030006ff */
[----:B------:R-:W-:Y:S01]  /*7f20*/  FMUL R73, R73, UR37 ;  /* 0x0000002549497c20 */ /* 0x000fe20008400000 */
[----:B------:R-:W-:Y:S01]  /*7f30*/  PRMT R19, R9, 0x7610, R19 ;  /* 0x0000761009137816 */ /* 0x000fe20000000013 */
[----:B------:R-:W-:Y:S01]  /*7f40*/  FMUL R76, R76, UR37 ;  /* 0x000000254c4c7c20 */ /* 0x000fe20008400000 */
[----:B------:R-:W-:Y:S01]  /*7f50*/  F2FP.F16.E4M3.UNPACK_B R8, R231 ;  /* 0x000000e7ff08723e */ /* 0x000fe200020006ff */
[----:B------:R-:W-:Y:S01]  /*7f60*/  FMUL R77, R77, UR37 ;  /* 0x000000254d4d7c20 */ /* 0x000fe20008400000 */
[----:B------:R-:W-:Y:S01]  /*7f70*/  PRMT R20, R9, 0x7632, R20 ;  /* 0x0000763209147816 */ /* 0x000fe20000000014 */
[----:B------:R-:W-:Y:S01]  /*7f80*/  FMUL R9, R175, UR37 ;  /* 0x00000025af097c20 */ /* 0x000fe20008400000 */
[----:B------:R-:W-:Y:S01]  /*7f90*/  F2FP.F16.E4M3.UNPACK_B R175, R195 ;  /* 0x000000c3ffaf723e */ /* 0x000fe200020006ff */
[----:B------:R-:W-:Y:S01]  /*7fa0*/  FMUL R80, R80, UR37 ;  /* 0x0000002550507c20 */ /* 0x000fe20008400000 */
[C---:B------:R-:W-:Y:S01]  /*7fb0*/  PRMT R21, R8.reuse, 0x7610, R21 ;  /* 0x0000761008157816 */ /* 0x040fe20000000015 */
[----:B------:R-:W-:Y:S01]  /*7fc0*/  FMUL R81, R81, UR37 ;  /* 0x0000002551517c20 */ /* 0x000fe20008400000 */
[----:B------:R-:W-:Y:S01]  /*7fd0*/  PRMT R22, R8, 0x7632, R22 ;  /* 0x0000763208167816 */ /* 0x000fe20000000016 */
[----:B------:R-:W-:Y:S01]  /*7fe0*/  FMUL R8, R174, UR37 ;  /* 0x00000025ae087c20 */ /* 0x000fe20008400000 */
[----:B------:R-:W-:Y:S01]  /*7ff0*/  F2FP.F16.E4M3.UNPACK_B R174, R189.H1 ;  /* 0x000000bdffae723e */ /* 0x000fe200030006ff */
[----:B------:R-:W-:Y:S01]  /*8000*/  FMUL R84, R84, UR37 ;  /* 0x0000002554547c20 */ /* 0x000fe20008400000 */
[----:B------:R-:W-:Y:S01]  /*8010*/  F2FP.F16.E4M3.UNPACK_B R246, R228 ;  /* 0x000000e4fff6723e */ /* 0x000fe200020006ff */
[----:B------:R-:W-:Y:S01]  /*8020*/  FMUL R85, R85, UR37 ;  /* 0x0000002555557c20 */ /* 0x000fe20008400000 */
[----:B-1----:R-:W3:Y:S01]  /*8030*/  LDL.LU R25, [R1+0xd0] ;  /* 0x0000d00001197983 */ /* 0x002ee20000300800 */
[----:B------:R-:W-:Y:S01]  /*8040*/  F2FP.F16.E4M3.UNPACK_B R185, R231.H1 ;  /* 0x000000e7ffb9723e */ /* 0x000fe200030006ff */
[----:B------:R-:W-:Y:S01]  /*8050*/  FMUL R56, R56, UR37 ;  /* 0x0000002538387c20 */ /* 0x000fe20008400000 */
[----:B------:R-:W-:Y:S01]  /*8060*/  F2FP.F16.E4M3.UNPACK_B R231, R206 ;  /* 0x000000ceffe7723e */ /* 0x000fe200020006ff */
[----:B------:R1:W-:Y:S01]  /*8070*/  STL [R1+0x2c], R26 ;  /* 0x00002c1a01007387 */ /* 0x0003e20000100800 */
[----:B------:R-:W-:Y:S01]  /*8080*/  PRMT R206, R33, 0x7610, R206 ;  /* 0x0000761021ce7816 */ /* 0x000fe200000000ce */
[----:B------:R-:W-:Y:S01]  /*8090*/  FMUL R57, R57, UR37 ;  /* 0x0000002539397c20 */ /* 0x000fe20008400000 */
[----:B------:R-:W-:Y:S01]  /*80a0*/  F2FP.F16.E4M3.UNPACK_B R245, R228.H1 ;  /* 0x000000e4fff5723e */ /* 0x000fe200030006ff */
[----:B------:R-:W-:Y:S01]  /*80b0*/  FMUL R60, R60, UR37 ;  /* 0x000000253c3c7c20 */ /* 0x000fe20008400000 */
[----:B------:R-:W-:Y:S01]  /*80c0*/  PRMT R207, R206, 0x7610, R207 ;  /* 0x00007610cecf7816 */ /* 0x000fe200000000cf */
[----:B------:R-:W-:Y:S01]  /*80d0*/  FMUL R61, R61, UR37 ;  /* 0x000000253d3d7c20 */ /* 0x000fe20008400000 */
[----:B------:R-:W-:Y:S01]  /*80e0*/  F2FP.F16.E4M3.UNPACK_B R228, R204 ;  /* 0x000000ccffe4723e */ /* 0x000fe200020006ff */
[----:B------:R-:W-:Y:S01]  /*80f0*/  FMUL R64, R64, UR37 ;  /* 0x0000002540407c20 */ /* 0x000fe20008400000 */
[----:B------:R-:W-:Y:S01]  /*8100*/  F2FP.F16.E4M3.UNPACK_B R187, R212 ;  /* 0x000000d4ffbb723e */ /* 0x000fe200020006ff */
[----:B------:R-:W-:Y:S01]  /*8110*/  FMUL R65, R65, UR37 ;  /* 0x0000002541417c20 */ /* 0x000fe20008400000 */
[----:B------:R-:W-:Y:S01]  /*8120*/  F2FP.F16.E4M3.UNPACK_B R210, R223.H1 ;  /* 0x000000dfffd2723e */ /* 0x000fe200030006ff */
[----:B------:R-:W-:Y:S01]  /*8130*/  FMUL R68, R68, UR37 ;  /* 0x0000002544447c20 */ /* 0x000fe20008400000 */
[----:B------:R-:W-:Y:S01]  /*8140*/  F2FP.F16.E4M3.UNPACK_B R235, R216 ;  /* 0x000000d8ffeb723e */ /* 0x000fe200020006ff */
[----:B------:R-:W-:Y:S01]  /*8150*/  FMUL R69, R69, UR37 ;  /* 0x0000002545457c20 */ /* 0x000fe20008400000 */
        /* <DEDUP_REMOVED lines=8> */
[----:B------:R-:W-:Y:S01]  /*81e0*/  F2FP.F16.E4M3.UNPACK_B R186, R212.H1 ;  /* 0x000000d4ffba723e */ /* 0x000fe200030006ff */
[----:B------:R-:W-:Y:S01]  /*81f0*/  FMUL R138, R138, UR37 ;  /* 0x000000258a8a7c20 */ /* 0x000fe20008400000 */
[----:B------:R-:W-:Y:S01]  /*8200*/  FMUL R139, R139, UR37 ;  /* 0x000000258b8b7c20 */ /* 0x000fe20008400000 */
[----:B------:R-:W-:Y:S01]  /*8210*/  FMUL R142, R142, UR37 ;  /* 0x000000258e8e7c20 */ /* 0x000fe20008400000 */
[----:B-1----:R-:W4:Y:S01]  /*8220*/  LDL.LU R26, [R1+0xcc] ;  /* 0x0000cc00011a7983 */ /* 0x002f220000300800 */
[----:B------:R-:W-:Y:S01]  /*8230*/  FMUL R143, R143, UR37 ;  /* 0x000000258f8f7c20 */ /* 0x000fe20008400000 */
[----:B------:R-:W-:Y:S01]  /*8240*/  FMUL R146, R146, UR37 ;  /* 0x0000002592927c20 */ /* 0x000fe20008400000 */
[----:B------:R-:W-:Y:S01]  /*8250*/  FMUL R147, R147, UR37 ;  /* 0x0000002593937c20 */ /* 0x000fe20008400000 */
[----:B------:R1:W-:Y:S01]  /*8260*/  STL [R1+0x24], R27 ;  /* 0x0000241b01007387 */ /* 0x0003e20000100800 */
[----:B------:R-:W-:Y:S01]  /*8270*/  FMUL R150, R150, UR37 ;  /* 0x0000002596967c20 */ /* 0x000fe20008400000 */
[----:B------:R-:W-:Y:S01]  /*8280*/  FMUL R151, R151, UR37 ;  /* 0x0000002597977c20 */ /* 0x000fe20008400000 */
[----:B------:R-:W-:Y:S01]  /*8290*/  F2FP.F16.E4M3.UNPACK_B R214, R221.H1 ;  /* 0x000000ddffd6723e */ /* 0x000fe200030006ff */
[----:B------:R-:W-:Y:S01]  /*82a0*/  FMUL R122, R122, UR37 ;  /* 0x000000257a7a7c20 */ /* 0x000fe20008400000 */
[-C--:B------:R-:W-:Y:S01]  /*82b0*/  F2FP.F16.E4M3.UNPACK_B R211, R222.reuse ;  /* 0x000000deffd3723e */ /* 0x080fe200020006ff */
[----:B------:R-:W-:Y:S01]  /*82c0*/  FMUL R123, R123, UR37 ;  /* 0x000000257b7b7c20 */ /* 0x000fe20008400000 */
[----:B------:R-:W-:Y:S01]  /*82d0*/  F2FP.F16.E4M3.UNPACK_B R209, R222.H1 ;  /* 0x000000deffd1723e */ /* 0x000fe200030006ff */
[----:B------:R-:W-:Y:S01]  /*82e0*/  FMUL R126, R126, UR37 ;  /* 0x000000257e7e7c20 */ /* 0x000fe20008400000 */
[----:B------:R-:W-:Y:S01]  /*82f0*/  F2FP.F16.E4M3.UNPACK_B R208, R223 ;  /* 0x000000dfffd0723e */ /* 0x000fe200020006ff */
[----:B------:R-:W-:Y:S01]  /*8300*/  FMUL R130, R130, UR37 ;  /* 0x0000002582827c20 */ /* 0x000fe20008400000 */
[----:B------:R-:W-:Y:S01]  /*8310*/  FMUL R131, R131, UR37 ;  /* 0x0000002583837c20 */ /* 0x000fe20008400000 */
[----:B------:R-:W-:Y:S01]  /*8320*/  FMUL R134, R134, UR37 ;  /* 0x0000002586867c20 */ /* 0x000fe20008400000 */
[----:B------:R-:W-:Y:S01]  /*8330*/  F2FP.F16.E4M3.UNPACK_B R213, R217 ;  /* 0x000000d9ffd5723e */ /* 0x000fe200020006ff */
[----:B------:R-:W-:Y:S01]  /*8340*/  FMUL R106, R106, UR37 ;  /* 0x000000256a6a7c20 */ /* 0x000fe20008400000 */
[-C--:B------:R-:W-:Y:S01]  /*8350*/  F2FP.F16.E4M3.UNPACK_B R215, R218.reuse ;  /* 0x000000daffd7723e */ /* 0x080fe200020006ff */
[----:B------:R-:W-:Y:S01]  /*8360*/  FMUL R107, R107, UR37 ;  /* 0x000000256b6b7c20 */ /* 0x000fe20008400000 */
[----:B------:R-:W-:Y:S01]  /*8370*/  F2FP.F16.E4M3.UNPACK_B R218, R218.H1 ;  /* 0x000000daffda723e */ /* 0x000fe200030006ff */
[----:B------:R-:W-:Y:S01]  /*8380*/  FMUL R110, R110, UR37 ;  /* 0x000000256e6e7c20 */ /* 0x000fe20008400000 */
[----:B------:R-:W-:Y:S01]  /*8390*/  FMUL R111, R111, UR37 ;  /* 0x000000256f6f7c20 */ /* 0x000fe20008400000 */
[----:B------:R-:W-:Y:S01]  /*83a0*/  F2FP.F16.E4M3.UNPACK_B R220, R219.H1 ;  /* 0x000000dbffdc723e */ /* 0x000fe200030006ff */
[----:B------:R-:W-:Y:S01]  /*83b0*/  FMUL R114, R114, UR37 ;  /* 0x0000002572727c20 */ /* 0x000fe20008400000 */
[----:B------:R-:W-:Y:S01]  /*83c0*/  FMUL R115, R115, UR37 ;  /* 0x0000002573737c20 */ /* 0x000fe20008400000 */
[----:B------:R-:W-:Y:S01]  /*83d0*/  F2FP.F16.E4M3.UNPACK_B R222, R224.H1 ;  /* 0x000000e0ffde723e */ /* 0x000fe200030006ff */
[----:B------:R-:W-:Y:S01]  /*83e0*/  FMUL R118, R118, UR37 ;  /* 0x0000002576767c20 */ /* 0x000fe20008400000 */
[----:B------:R-:W-:Y:S01]  /*83f0*/  F2FP.F16.E4M3.UNPACK_B R221, R225 ;  /* 0x000000e1ffdd723e */ /* 0x000fe200020006ff */
[----:B------:R-:W-:Y:S01]  /*8400*/  FMUL R119, R119, UR37 ;  /* 0x0000002577777c20 */ /* 0x000fe20008400000 */
[----:B-1----:R-:W4:Y:S01]  /*8410*/  LDL.LU R27, [R1+0xc8] ;  /* 0x0000c800011b7983 */ /* 0x002f220000300800 */
[-C--:B------:R-:W-:Y:S01]  /*8420*/  F2FP.F16.E4M3.UNPACK_B R223, R226.reuse ;  /* 0x000000e2ffdf723e */ /* 0x080fe200020006ff */
[----:B------:R-:W-:Y:S01]  /*8430*/  FMUL R98, R98, UR37 ;  /* 0x0000002562627c20 */ /* 0x000fe20008400000 */
[----:B------:R-:W-:Y:S01]  /*8440*/  F2FP.F16.E4M3.UNPACK_B R226, R226.H1 ;  /* 0x000000e2ffe2723e */ /* 0x000fe200030006ff */
[----:B------:R1:W-:Y:S01]  /*8450*/  STL [R1+0x1c], R28 ;  /* 0x00001c1c01007387 */ /* 0x0003e20000100800 */
        /* <DEDUP_REMOVED lines=26> */
[----:B-1----:R-:W4:Y:S01]  /*8600*/  LDL.LU R28, [R1+0xc4] ;  /* 0x0000c400011c7983 */ /* 0x002f220000300800 */
[----:B------:R-:W-:Y:S01]  /*8610*/  FMUL R55, R55, UR37 ;  /* 0x0000002537377c20 */ /* 0x000fe20008400000 */
[----:B------:R-:W-:Y:S01]  /*8620*/  F2FP.F16.E4M3.UNPACK_B R212, R216.H1 ;  /* 0x000000d8ffd4723e */ /* 0x000fe200030006ff */
[----:B------:R-:W-:Y:S01]  /*8630*/  BSSY.RECONVERGENT B0, `(.L_x_113) ;  /* 0x00002ab000007945 */ /* 0x000fe20003800200 */
[----:B------:R1:W-:Y:S01]  /*8640*/  STL [R1+0x14], R29 ;  /* 0x0000141d01007387 */ /* 0x0003e20000100800 */
[----:B------:R-:W-:Y:S02]  /*8650*/  F2FP.F16.E4M3.UNPACK_B R216, R217.H1 ;  /* 0x000000d9ffd8723e */ /* 0x000fe400030006ff */
[----:B------:R-:W-:Y:S02]  /*8660*/  F2FP.F16.E4M3.UNPACK_B R217, R219 ;  /* 0x000000dbffd9723e */ /* 0x000fe400020006ff */
[----:B------:R-:W-:Y:S02]  /*8670*/  F2FP.F16.E4M3.UNPACK_B R219, R224 ;  /* 0x000000e0ffdb723e */ /* 0x000fe400020006ff */
[----:B------:R-:W-:Y:S02]  /*8680*/  F2FP.F16.E4M3.UNPACK_B R224, R225.H1 ;  /* 0x000000e1ffe0723e */ /* 0x000fe400030006ff */
[-C--:B------:R-:W-:Y:S02]  /*8690*/  F2FP.F16.E4M3.UNPACK_B R225, R227.reuse ;  /* 0x000000e3ffe1723e */ /* 0x080fe400020006ff */
[----:B------:R-:W-:Y:S01]  /*86a0*/  F2FP.F16.E4M3.UNPACK_B R227, R227.H1 ;  /* 0x000000e3ffe3723e */ /* 0x000fe200030006ff */
[----:B-1----:R-:W4:Y:S04]  /*86b0*/  LDL.LU R29, [R1+0xc0] ;  /* 0x0000c000011d7983 */ /* 0x002f280000300800 */
[----:B------:R1:W-:Y:S04]  /*86c0*/  STL [R1+0x10], R30 ;  /* 0x0000101e01007387 */ /* 0x0003e80000100800 */
[----:B-1----:R-:W4:Y:S04]  /*86d0*/  LDL.LU R30, [R1+0xbc] ;  /* 0x0000bc00011e7983 */ /* 0x002f280000300800 */
[----:B------:R1:W-:Y:S04]  /*86e0*/  STL [R1+0xc], R31 ;  /* 0x00000c1f01007387 */ /* 0x0003e80000100800 */
[----:B-1----:R-:W4:Y:S04]  /*86f0*/  LDL.LU R31, [R1+0xb8] ;  /* 0x0000b800011f7983 */ /* 0x002f280000300800 */
[----:B------:R1:W-:Y:S04]  /*8700*/  STL [R1+0x8], R32 ;  /* 0x0000082001007387 */ /* 0x0003e80000100800 */
[----:B-1----:R-:W4:Y:S04]  /*8710*/  LDL.LU R32, [R1+0xb4] ;  /* 0x0000b40001207983 */ /* 0x002f280000300800 */
[----:B------:R1:W-:Y:S04]  /*8720*/  STL.S16 [R1], R18 ;  /* 0x0000001201007387 */ /* 0x0003e80000100600 */
[----:B------:R1:W-:Y:S04]  /*8730*/  STL [R1+0x4], R23 ;  /* 0x0000041701007387 */ /* 0x0003e80000100800 */
[----:B------:R-:W4:Y:S04]  /*8740*/  LDL.LU R33, [R1+0xb0] ;  /* 0x0000b00001217983 */ /* 0x000f280000300800 */
[----:B------:R-:W4:Y:S01]  /*8750*/  LDL.LU R34, [R1+0xac] ;  /* 0x0000ac0001227983 */ /* 0x000f220000300800 */
[----:B-1----:R-:W-:Y:S01]  /*8760*/  FMUL R18, R152, UR37 ;  /* 0x0000002598127c20 */ /* 0x002fe20008400000 */
[----:B------:R-:W-:Y:S01]  /*8770*/  PRMT R152, R19, 0x7610, R152 ;  /* 0x0000761013987816 */ /* 0x000fe20000000098 */
[----:B------:R-:W-:Y:S01]  /*8780*/  FMUL R19, R153, UR37 ;  /* 0x0000002599137c20 */ /* 0x000fe20008400000 */
        /* <DEDUP_REMOVED lines=8> */
[----:B------:R-:W-:Y:S01]  /*8810*/  FMUL R22, R156, UR37 ;  /* 0x000000259c167c20 */ /* 0x000fe20008400000 */
[----:B------:R-:W-:Y:S01]  /*8820*/  PRMT R158, R153, 0x7610, R158 ;  /* 0x00007610999e7816 */ /* 0x000fe2000000009e */
[----:B------:R-:W-:Y:S01]  /*8830*/  FMUL R156, R162, UR37 ;  /* 0x00000025a29c7c20 */ /* 0x000fe20008400000 */
        /* <DEDUP_REMOVED lines=14> */
[--C-:B------:R-:W-:Y:S01]  /*8920*/  HADD2.F32 R163, -RZ, R246.reuse.H0_H0 ;  /* 0x200000f6ffa37230 */ /* 0x100fe20000004100 */
[----:B------:R-:W-:Y:S01]  /*8930*/  PRMT R201, R162, 0x7610, R201 ;  /* 0x00007610a2c97816 */ /* 0x000fe200000000c9 */
[----:B------:R-:W-:Y:S01]  /*8940*/  HADD2.F32 R162, -RZ, R246.H1_H1 ;  /* 0x300000f6ffa27230 */ /* 0x000fe20000004100 */
[----:B------:R-:W-:Y:S01]  /*8950*/  PRMT R200, R165, 0x7610, R200 ;  /* 0x00007610a5c87816 */ /* 0x000fe200000000c8 */
[--C-:B------:R-:W-:Y:S02]  /*8960*/  HADD2.F32 R165, -RZ, R245.reuse.H0_H0 ;  /* 0x200000f5ffa57230 */ /* 0x100fe40000004100 */
[----:B------:R-:W-:Y:S01]  /*8970*/  FMUL R161, R167, UR37 ;  /* 0x00000025a7a17c20 */ /* 0x000fe20008400000 */
[----:B------:R-:W-:Y:S01]  /*8980*/  HADD2.F32 R166, -RZ, R166.H0_H0 ;  /* 0x200000a6ffa67230 */ /* 0x000fe20000004100 */
[----:B------:R-:W-:Y:S01]  /*8990*/  PRMT R167, R164, 0x7610, R167 ;  /* 0x00007610a4a77816 */ /* 0x000fe200000000a7 */
[----:B------:R-:W-:Y:S02]  /*89a0*/  HADD2.F32 R164, -RZ, R245.H1_H1 ;  /* 0x300000f5ffa47230 */ /* 0x000fe40000004100 */
[----:B------:R-:W-:Y:S01]  /*89b0*/  FFMA R0, R163, UR45, R0 ;  /* 0x0000002da3007c23 */ /* 0x000fe20008000000 */
[----:B------:R-:W-:Y:S01]  /*89c0*/  FFMA R3, R162, UR45, R3 ;  /* 0x0000002da2037c23 */ /* 0x000fe20008000003 */
[----:B------:R-:W-:Y:S01]  /*89d0*/  PRMT R162, R35, 0x7610, R162 ;  /* 0x0000761023a27816 */ /* 0x000fe200000000a2 */
[----:B------:R-:W-:Y:S01]  /*89e0*/  HADD2.F32 R167, -RZ, R167.H0_H0 ;  /* 0x200000a7ffa77230 */ /* 0x000fe20000004100 */
[----:B------:R-:W4:Y:S01]  /*89f0*/  LDL.LU R35, [R1+0xa8] ;  /* 0x0000a80001237983 */ /* 0x000f220000300800 */
[----:B------:R-:W-:Y:S01]  /*8a00*/  FFMA R4, R165, UR45, R4 ;  /* 0x0000002da5047c23 */ /* 0x000fe20008000004 */
[----:B------:R-:W-:Y:S01]  /*8a10*/  FFMA R5, R164, UR45, R5 ;  /* 0x0000002da4057c23 */ /* 0x000fe20008000005 */
[----:B------:R-:W-:Y:S02]  /*8a20*/  PRMT R164, R36, 0x7610, R164 ;  /* 0x0000761024a47816 */ /* 0x000fe400000000a4 */
[----:B------:R-:W4:Y:S01]  /*8a30*/  LDL.LU R36, [R1+0xa4] ;  /* 0x0000a40001247983 */ /* 0x000f220000300800 */
[----:B------:R-:W-:Y:S02]  /*8a40*/  PRMT R165, R37, 0x7610, R165 ;  /* 0x0000761025a57816 */ /* 0x000fe400000000a5 */
[----:B------:R-:W-:Y:S01]  /*8a50*/  HADD2.F32 R164, -RZ, R164.H0_H0 ;  /* 0x200000a4ffa47230 */ /* 0x000fe20000004100 */
[----:B------:R-:W4:Y:S01]  /*8a60*/  LDL.LU R37, [R1+0xa0] ;  /* 0x0000a00001257983 */ /* 0x000f220000300800 */
[----:B------:R-:W-:Y:S01]  /*8a70*/  F2FP.F16.E4M3.UNPACK_B R245, R196 ;  /* 0x000000c4fff5723e */ /* 0x000fe200020006ff */
[----:B------:R-:W-:Y:S01]  /*8a80*/  HADD2.F32 R165, -RZ, R165.H0_H0 ;  /* 0x200000a5ffa57230 */ /* 0x000fe20000004100 */
[----:B------:R-:W-:Y:S01]  /*8a90*/  PRMT R196, R184, 0x7610, R196 ;  /* 0x00007610b8c47816 */ /* 0x000fe200000000c4 */
[----:B------:R-:W4:Y:S01]  /*8aa0*/  LDL.LU R38, [R1+0x9c] ;  /* 0x00009c0001267983 */ /* 0x000f220000300800 */
[----:B------:R-:W-:Y:S02]  /*8ab0*/  PRMT R163, R198, 0x7610, R163 ;  /* 0x00007610c6a37816 */ /* 0x000fe400000000a3 */
[----:B------:R-:W-:Y:S01]  /*8ac0*/  F2FP.F16.E4M3.UNPACK_B R246, R197 ;  /* 0x000000c5fff6723e */ /* 0x000fe200020006ff */
[----:B------:R-:W4:Y:S01]  /*8ad0*/  LDL.LU R39, [R1+0x98] ;  /* 0x0000980001277983 */ /* 0x000f220000300800 */
[----:B------:R-:W-:Y:S02]  /*8ae0*/  PRMT R197, R162, 0x7610, R197 ;  /* 0x00007610a2c57816 */ /* 0x000fe400000000c5 */
[----:B------:R-:W-:Y:S01]  /*8af0*/  F2FP.SATFINITE.E4M3.F32.PACK_AB_MERGE_C R162, R5, R4, RZ ;  /* 0x0000000405a2723e */ /* 0x000fe200048070ff */
[----:B------:R-:W2:Y:S01]  /*8b00*/  LDL.LU R184, [R1+0x94] ;  /* 0x0000940001b87983 */ /* 0x000ea20000300800 */
[----:B------:R-:W-:Y:S01]  /*8b10*/  FMUL R4, R104, UR37 ;  /* 0x0000002568047c20 */ /* 0x000fe20008400000 */
[----:B------:R-:W-:Y:S01]  /*8b20*/  FMUL R104, R108, UR37 ;  /* 0x000000256c687c20 */ /* 0x000fe20008400000 */
[----:B------:R-:W-:Y:S01]  /*8b30*/  FMUL R108, R112, UR37 ;  /* 0x00000025706c7c20 */ /* 0x000fe20008400000 */
[----:B------:R-:W3:Y:S01]  /*8b40*/  LDL.LU.S16 R198, [R1+0x46] ;  /* 0x0000460001c67983 */ /* 0x000ee20000300600 */
[----:B------:R-:W-:Y:S01]  /*8b50*/  FMUL R112, R116, UR37 ;  /* 0x0000002574707c20 */ /* 0x000fe20008400000 */
[----:B------:R-:W-:Y:S01]  /*8b60*/  PRMT R204, R197, 0x7610, R204 ;  /* 0x00007610c5cc7816 */ /* 0x000fe200000000cc */
[----:B------:R-:W-:Y:S01]  /*8b70*/  FMUL R5, R105, UR37 ;  /* 0x0000002569057c20 */ /* 0x000fe20008400000 */
[----:B------:R-:W4:Y:S01]  /*8b80*/  LDL R188, [R1+0x50] ;  /* 0x0000500001bc7983 */ /* 0x000f220000100800 */
[----:B------:R-:W-:Y:S01]  /*8b90*/  PRMT R199, R196, 0x7610, R199 ;  /* 0x00007610c4c77816 */ /* 0x000fe200000000c7 */
[----:B------:R-:W-:Y:S01]  /*8ba0*/  FMUL R105, R109, UR37 ;  /* 0x000000256d697c20 */ /* 0x000fe20008400000 */
[----:B------:R-:W-:Y:S01]  /*8bb0*/  PRMT R205, R204, 0x7610, R205 ;  /* 0x00007610cccd7816 */ /* 0x000fe200000000cd */
[----:B------:R-:W4:Y:S01]  /*8bc0*/  LDL R189, [R1+0x54] ;  /* 0x0000540001bd7983 */ /* 0x000f220000100800 */
[----:B------:R-:W-:Y:S01]  /*8bd0*/  FMUL R109, R113, UR37 ;  /* 0x00000025716d7c20 */ /* 0x000fe20008400000 */
[----:B------:R-:W-:Y:S01]  /*8be0*/  FMUL R113, R117, UR37 ;  /* 0x0000002575717c20 */ /* 0x000fe20008400000 */
[----:B------:R-:W-:Y:S01]  /*8bf0*/  HADD2.F32 R117, -RZ, R163.H0_H0 ;  /* 0x200000a3ff757230 */ /* 0x000fe20000004100 */
[----:B------:R-:W-:Y:S01]  /*8c00*/  STL.64 [R1+0x78], R90 ;  /* 0x0000785a01007387 */ /* 0x000fe20000100a00 */
[----:B------:R-:W-:Y:S02]  /*8c10*/  HADD2.F32 R163, -RZ, R203.H0_H0 ;  /* 0x200000cbffa37230 */ /* 0x000fe40000004100 */
[----:B------:R-:W-:Y:S02]  /*8c20*/  HADD2.F32 R193, -RZ, R205.H0_H0 ;  /* 0x200000cdffc17230 */ /* 0x000fe40000004100 */
[----:B------:R-:W-:Y:S01]  /*8c30*/  FFMA R6, R117, UR45, R6 ;  /* 0x0000002d75067c23 */ /* 0x000fe20008000006 */
[----:B------:R-:W-:Y:S01]  /*8c40*/  HADD2.F32 R117, -RZ, R201.H0_H0 ;  /* 0x200000c9ff757230 */ /* 0x000fe20000004100 */
[----:B------:R-:W-:Y:S06]  /*8c50*/  STL.64 [R1+0x70], R88 ;  /* 0x0000705801007387 */ /* 0x000fec0000100a00 */
[----:B------:R-:W-:Y:S06]  /*8c60*/  STL.64 [R1+0x88], R94 ;  /* 0x0000885e01007387 */ /* 0x000fec0000100a00 */
[----:B------:R1:W-:Y:S02]  /*8c70*/  STL.64 [R1+0x80], R92 ;  /* 0x0000805c01007387 */ /* 0x0003e40000100a00 */
[----:B-1----:R-:W-:Y:S01]  /*8c80*/  F2FP.SATFINITE.E4M3.F32.PACK_AB_MERGE_C R92, R3, R0, R162 ;  /* 0x00000000035c723e */ /* 0x002fe200048070a2 */
[----:B------:R-:W-:Y:S02]  /*8c90*/  HADD2.F32 R162, -RZ, R202.H0_H0 ;  /* 0x200000caffa27230 */ /* 0x000fe40000004100 */
[----:B---3--:R-:W-:Y:S01]  /*8ca0*/  HADD2.F32 R116, -RZ, R198.H0_H0 ;  /* 0x200000c6ff747230 */ /* 0x008fe20000004100 */
[----:B--2---:R-:W-:Y:S01]  /*8cb0*/  R2UR UR4, R184 ;  /* 0x00000000b80472ca */ /* 0x004fe200000e0000 */
[----:B------:R-:W-:Y:S01]  /*8cc0*/  HADD2.F32 R184, -RZ, R187.H1_H1 ;  /* 0x300000bbffb87230 */ /* 0x000fe20000004100 */
[----:B------:R-:W2:Y:S01]  /*8cd0*/  LDL.LU.S16 R198, [R1+0x42] ;  /* 0x0000420001c67983 */ /* 0x000ea20000300600 */
[----:B----4-:R-:W-:Y:S01]  /*8ce0*/  R2UR UR6, R188 ;  /* 0x00000000bc0672ca */ /* 0x010fe200000e0000 */
[----:B------:R-:W-:Y:S01]  /*8cf0*/  FFMA R7, R116, UR45, R7 ;  /* 0x0000002d74077c23 */ /* 0x000fe20008000007 */
[----:B------:R-:W-:Y:S01]  /*8d00*/  HADD2.F32 R116, -RZ, R200.H0_H0 ;  /* 0x200000c8ff747230 */ /* 0x000fe20000004100 */
[----:B------:R-:W3:Y:S01]  /*8d10*/  LDL.S16 R197, [R1+0x38] ;  /* 0x0000380001c57983 */ /* 0x000ee20000100600 */
[----:B------:R-:W-:Y:S01]  /*8d20*/  FFMA R8, R163, UR45, R8 ;  /* 0x0000002da3087c23 */ /* 0x000fe20008000008 */
[--C-:B------:R-:W-:Y:S02]  /*8d30*/  HADD2.F32 R163, -RZ, R185.reuse.H0_H0 ;  /* 0x200000b9ffa37230 */ /* 0x100fe40000004100 */
[----:B------:R-:W-:Y:S01]  /*8d40*/  FFMA R9, R162, UR45, R9 ;  /* 0x0000002da2097c23 */ /* 0x000fe20008000009 */
[----:B------:R-:W-:Y:S01]  /*8d50*/  HADD2.F32 R162, -RZ, R185.H1_H1 ;  /* 0x300000b9ffa27230 */ /* 0x000fe20000004100 */
[----:B------:R-:W4:Y:S01]  /*8d60*/  LDL.LU.S16 R196, [R1+0x3a] ;  /* 0x00003a0001c47983 */ /* 0x000f220000300600 */
[----:B------:R-:W-:Y:S02]  /*8d70*/  HADD2.F32 R185, -RZ, R187.H0_H0 ;  /* 0x200000bbffb97230 */ /* 0x000fe40000004100 */
[----:B------:R-:W-:Y:S01]  /*8d80*/  FFMA R10, R165, UR45, R10 ;  /* 0x0000002da50a7c23 */ /* 0x000fe2000800000a */
[----:B------:R-:W-:Y:S01]  /*8d90*/  HADD2.F32 R165, -RZ, R199.H0_H0 ;  /* 0x200000c7ffa57230 */ /* 0x000fe20000004100 */
[----:B------:R-:W4:Y:S01]  /*8da0*/  LDL.S16 R203, [R1+0x30] ;  /* 0x0000300001cb7983 */ /* 0x000f220000100600 */
[--C-:B------:R-:W-:Y:S02]  /*8db0*/  HADD2.F32 R187, -RZ, R186.reuse.H0_H0 ;  /* 0x200000baffbb7230 */ /* 0x100fe40000004100 */
[----:B------:R-:W-:Y:S01]  /*8dc0*/  FFMA R11, R164, UR45, R11 ;  /* 0x0000002da40b7c23 */ /* 0x000fe2000800000b */
[----:B------:R-:W-:Y:S01]  /*8dd0*/  HADD2.F32 R186, -RZ, R186.H1_H1 ;  /* 0x300000baffba7230 */ /* 0x000fe20000004100 */
[----:B------:R-:W4:Y:S01]  /*8de0*/  LDL.LU.S16 R202, [R1+0x32] ;  /* 0x0000320001ca7983 */ /* 0x000f220000300600 */
[----:B------:R-:W-:Y:S01]  /*8df0*/  F2FP.SATFINITE.E4M3.F32.PACK_AB_MERGE_C R8, R9, R8, RZ ;  /* 0x000000080908723e */ /* 0x000fe200048070ff */
[----:B------:R-:W-:Y:S01]  /*8e00*/  FFMA R12, R117, UR45, R12 ;  /* 0x0000002d750c7c23 */ /* 0x000fe2000800000c */
[----:B------:R-:W-:Y:S01]  /*8e10*/  FFMA R13, R166, UR45, R13 ;  /* 0x0000002da60d7c23 */ /* 0x000fe2000800000d */
[----:B------:R-:W4:Y:S01]  /*8e20*/  LDL.S16 R201, [R1+0x28] ;  /* 0x0000280001c97983 */ /* 0x000f220000100600 */
[----:B------:R-:W-:Y:S01]  /*8e30*/  FFMA R14, R167, UR45, R14 ;  /* 0x0000002da70e7c23 */ /* 0x000fe2000800000e */
[----:B------:R-:W-:Y:S02]  /*8e40*/  HADD2.F32 R167, -RZ, R207.H0_H0 ;  /* 0x200000cfffa77230 */ /* 0x000fe40000004100 */
[----:B------:R-:W-:Y:S01]  /*8e50*/  FFMA R15, R116, UR45, R15 ;  /* 0x0000002d740f7c23 */ /* 0x000fe2000800000f */
[----:B------:R-:W4:Y:S01]  /*8e60*/  LDL.LU.S16 R200, [R1+0x2a] ;  /* 0x00002a0001c87983 */ /* 0x000f220000300600 */
[----:B------:R-:W-:Y:S01]  /*8e70*/  F2FP.SATFINITE.E4M3.F32.PACK_AB_MERGE_C R12, R13, R12, RZ ;  /* 0x0000000c0d0c723e */ /* 0x000fe200048070ff */
[----:B------:R-:W-:Y:S01]  /*8e80*/  FFMA R16, R163, UR45, R16 ;  /* 0x0000002da3107c23 */ /* 0x000fe20008000010 */
[----:B------:R-:W-:Y:S01]  /*8e90*/  FFMA R17, R162, UR45, R17 ;  /* 0x0000002da2117c23 */ /* 0x000fe20008000011 */
[----:B------:R-:W4:Y:S01]  /*8ea0*/  LDL.LU.S16 R206, [R1+0x22] ;  /* 0x0000220001ce7983 */ /* 0x000f220000300600 */
[----:B------:R-:W-:Y:S01]  /*8eb0*/  FFMA R18, R185, UR45, R18 ;  /* 0x0000002db9127c23 */ /* 0x000fe20008000012 */
[----:B------:R-:W-:Y:S01]  /*8ec0*/  FFMA R19, R184, UR45, R19 ;  /* 0x0000002db8137c23 */ /* 0x000fe20008000013 */
[----:B------:R-:W-:Y:S01]  /*8ed0*/  R2UR UR5, R189 ;  /* 0x00000000bd0572ca */ /* 0x000fe200000e0000 */
[----:B------:R-:W4:Y:S01]  /*8ee0*/  LDL.LU.S16 R204, [R1+0x1a] ;  /* 0x00001a0001cc7983 */ /* 0x000f220000300600 */
[----:B------:R-:W-:Y:S01]  /*8ef0*/  F2FP.SATFINITE.E4M3.F32.PACK_AB_MERGE_C R16, R17, R16, RZ ;  /* 0x000000101110723e */ /* 0x000fe200048070ff */
[----:B------:R-:W-:Y:S01]  /*8f00*/  FFMA R20, R187, UR45, R20 ;  /* 0x0000002dbb147c23 */ /* 0x000fe20008000014 */
[----:B------:R-:W-:Y:S01]  /*8f10*/  FFMA R21, R186, UR45, R21 ;  /* 0x0000002dba157c23 */ /* 0x000fe20008000015 */
[----:B------:R-:W4:Y:S01]  /*8f20*/  LDL.S16 R93, [R1+0x3c] ;  /* 0x00003c00015d7983 */ /* 0x000f220000100600 */
[----:B------:R-:W-:Y:S01]  /*8f30*/  FFMA R22, R165, UR45, R22 ;  /* 0x0000002da5167c23 */ /* 0x000fe20008000016 */
[----:B------:R-:W-:Y:S01]  /*8f40*/  FMUL R24, R24, UR37 ;  /* 0x0000002518187c20 */ /* 0x000fe20008400000 */
[----:B------:R-:W-:Y:S01]  /*8f50*/  FMUL R25, R25, UR37 ;  /* 0x0000002519197c20 */ /* 0x000fe20008400000 */
[----:B------:R-:W4:Y:S01]  /*8f60*/  LDL.LU.S16 R194, [R1+0x3e] ;  /* 0x00003e0001c27983 */ /* 0x000f220000300600 */
[----:B------:R-:W-:Y:S01]  /*8f70*/  F2FP.SATFINITE.E4M3.F32.PACK_AB_MERGE_C R20, R21, R20, RZ ;  /* 0x000000141514723e */ /* 0x000fe200048070ff */
[----:B------:R-:W-:Y:S02]  /*8f80*/  HADD2.F32 R21, -RZ, R168.H0_H0 ;  /* 0x200000a8ff157230 */ /* 0x000fe40000004100 */
[----:B------:R-:W-:Y:S01]  /*8f90*/  FMUL R28, R28, UR37 ;  /* 0x000000251c1c7c20 */ /* 0x000fe20008400000 */
[----:B------:R-:W4:Y:S01]  /*8fa0*/  LDL.S16 R195, [R1+0x34] ;  /* 0x0000340001c37983 */ /* 0x000f220000100600 */
[----:B------:R-:W-:Y:S01]  /*8fb0*/  UIADD3 UR5, UPT, UPT, UR5, 0x80, URZ ;  /* 0x0000008005057890 */ /* 0x000fe2000fffe0ff */
[----:B------:R-:W-:Y:S01]  /*8fc0*/  FMUL R29, R29, UR37 ;  /* 0x000000251d1d7c20 */ /* 0x000fe20008400000 */
[----:B------:R-:W-:Y:S01]  /*8fd0*/  FMUL R32, R32, UR37 ;  /* 0x0000002520207c20 */ /* 0x000fe20008400000 */
[----:B------:R-:W4:Y:S01]  /*8fe0*/  LDL.LU.S16 R94, [R1+0x36] ;  /* 0x00003600015e7983 */ /* 0x000f220000300600 */
[----:B------:R-:W-:Y:S01]  /*8ff0*/  ULOP3.LUT UR5, UR5, 0xfefffff8, URZ, 0xc0, !UPT ;  /* 0xfefffff805057892 */ /* 0x000fe2000f8ec0ff */
[----:B------:R-:W-:Y:S01]  /*9000*/  FMUL R33, R33, UR37 ;  /* 0x0000002521217c20 */ /* 0x000fe20008400000 */
[----:B------:R-:W-:Y:S01]  /*9010*/  FMUL R36, R36, UR37 ;  /* 0x0000002524247c20 */ /* 0x000fe20008400000 */
[----:B------:R-:W4:Y:S01]  /*9020*/  LDL.S16 R95, [R1+0x2c] ;  /* 0x00002c00015f7983 */ /* 0x000f220000100600 */
        /* <DEDUP_REMOVED lines=9> */
[----:B--2---:R-:W-:Y:S02]  /*90c0*/  HADD2.F32 R188, -RZ, R198.H0_H0 ;  /* 0x200000c6ffbc7230 */ /* 0x004fe40000004100 */
[----:B---3--:R-:W-:Y:S03]  /*90d0*/  HADD2.F32 R189, -RZ, R197.H0_H0 ;  /* 0x200000c5ffbd7230 */ /* 0x008fe60000004100 */
[----:B------:R-:W-:Y:S01]  /*90e0*/  FFMA R23, R188, UR45, R23 ;  /* 0x0000002dbc177c23 */ /* 0x000fe20008000017 */
[----:B----4-:R-:W-:Y:S02]  /*90f0*/  HADD2.F32 R164, -RZ, R196.H0_H0 ;  /* 0x200000c4ffa47230 */ /* 0x010fe40000004100 */
[----:B------:R-:W-:Y:S01]  /*9100*/  FFMA R152, R189, UR45, R152 ;  /* 0x0000002dbd987c23 */ /* 0x000fe20008000098 */
[----:B------:R-:W2:Y:S01]  /*9110*/  LDL.LU.S16 R196, [R1+0x2e] ;  /* 0x00002e0001c47983 */ /* 0x000ea20000300600 */
[----:B------:R-:W-:Y:S02]  /*9120*/  HADD2.F32 R117, -RZ, R203.H0_H0 ;  /* 0x200000cbff757230 */ /* 0x000fe40000004100 */
[----:B------:R-:W-:Y:S01]  /*9130*/  FFMA R153, R164, UR45, R153 ;  /* 0x0000002da4997c23 */ /* 0x000fe20008000099 */
[----:B------:R-:W3:Y:S01]  /*9140*/  LDL.S16 R197, [R1+0x24] ;  /* 0x0000240001c57983 */ /* 0x000ee20000100600 */
[----:B------:R-:W-:Y:S02]  /*9150*/  HADD2.F32 R190, -RZ, R202.H0_H0 ;  /* 0x200000caffbe7230 */ /* 0x000fe40000004100 */
[----:B------:R-:W-:Y:S01]  /*9160*/  FFMA R154, R117, UR45, R154 ;  /* 0x0000002d759a7c23 */ /* 0x000fe2000800009a */
[----:B------:R-:W4:Y:S01]  /*9170*/  LDL.LU.S16 R88, [R1+0x26] ;  /* 0x0000260001587983 */ /* 0x000f220000300600 */
[----:B------:R-:W-:Y:S01]  /*9180*/  F2FP.SATFINITE.E4M3.F32.PACK_AB_MERGE_C R152, R153, R152, RZ ;  /* 0x000000989998723e */ /* 0x000fe200048070ff */
[----:B------:R-:W-:Y:S02]  /*9190*/  HADD2.F32 R191, -RZ, R201.H0_H0 ;  /* 0x200000c9ffbf7230 */ /* 0x000fe40000004100 */
[----:B------:R-:W-:Y:S01]  /*91a0*/  FFMA R155, R190, UR45, R155 ;  /* 0x0000002dbe9b7c23 */ /* 0x000fe2000800009b */
[----:B------:R-:W-:Y:S01]  /*91b0*/  HADD2.F32 R190, -RZ, R214.H1_H1 ;  /* 0x300000d6ffbe7230 */ /* 0x000fe20000004100 */
[----:B------:R-:W4:Y:S01]  /*91c0*/  LDL.S16 R89, [R1+0x1c] ;  /* 0x00001c0001597983 */ /* 0x000f220000100600 */
[----:B------:R-:W-:Y:S02]  /*91d0*/  HADD2.F32 R166, -RZ, R200.H0_H0 ;  /* 0x200000c8ffa67230 */ /* 0x000fe40000004100 */
[----:B------:R-:W-:Y:S01]  /*91e0*/  FFMA R156, R191, UR45, R156 ;  /* 0x0000002dbf9c7c23 */ /* 0x000fe2000800009c */
[----:B------:R-:W-:Y:S01]  /*91f0*/  HADD2.F32 R191, -RZ, R211.H0_H0 ;  /* 0x200000d3ffbf7230 */ /* 0x000fe20000004100 */
[----:B------:R-:W4:Y:S01]  /*9200*/  LDL.LU.S16 R198, [R1+0x1e] ;  /* 0x00001e0001c67983 */ /* 0x000f220000300600 */
[----:B------:R-:W-:Y:S02]  /*9210*/  HADD2.F32 R192, -RZ, R206.H0_H0 ;  /* 0x200000ceffc07230 */ /* 0x000fe40000004100 */
[----:B------:R-:W-:Y:S01]  /*9220*/  FFMA R157, R166, UR45, R157 ;  /* 0x0000002da69d7c23 */ /* 0x000fe2000800009d */
[----:B------:R-:W-:Y:S01]  /*9230*/  HADD2.F32 R166, -RZ, R209.H1_H1 ;  /* 0x300000d1ffa67230 */ /* 0x000fe20000004100 */
[----:B------:R-:W4:Y:S01]  /*9240*/  LDL.S16 R199, [R1+0x14] ;  /* 0x0000140001c77983 */ /* 0x000f220000100600 */
[----:B------:R-:W-:Y:S02]  /*9250*/  HADD2.F32 R116, -RZ, R204.H0_H0 ;  /* 0x200000ccff747230 */ /* 0x000fe40000004100 */
[----:B------:R-:W-:Y:S01]  /*9260*/  FFMA R158, R167, UR45, R158 ;  /* 0x0000002da79e7c23 */ /* 0x000fe2000800009e */
[--C-:B------:R-:W-:Y:S01]  /*9270*/  HADD2.F32 R167, -RZ, R208.reuse.H0_H0 ;  /* 0x200000d0ffa77230 */ /* 0x100fe20000004100 */
[----:B------:R-:W4:Y:S01]  /*9280*/  LDL.LU.S16 R90, [R1+0x16] ;  /* 0x00001600015a7983 */ /* 0x000f220000300600 */
[----:B------:R-:W-:Y:S02]  /*9290*/  HADD2.F32 R163, -RZ, R93.H0_H0 ;  /* 0x2000005dffa37230 */ /* 0x000fe40000004100 */
[----:B------:R-:W-:Y:S01]  /*92a0*/  FFMA R159, R192, UR45, R159 ;  /* 0x0000002dc09f7c23 */ /* 0x000fe2000800009f */
[----:B------:R-:W-:Y:S01]  /*92b0*/  HADD2.F32 R208, -RZ, R208.H1_H1 ;  /* 0x300000d0ffd07230 */ /* 0x000fe20000004100 */
[----:B------:R-:W4:Y:S01]  /*92c0*/  LDL.S16 R91, [R1+0x10] ;  /* 0x00001000015b7983 */ /* 0x000f220000100600 */
[----:B------:R-:W-:Y:S02]  /*92d0*/  HADD2.F32 R194, -RZ, R194.H0_H0 ;  /* 0x200000c2ffc27230 */ /* 0x000fe40000004100 */
[----:B------:R-:W-:Y:S01]  /*92e0*/  FFMA R160, R193, UR45, R160 ;  /* 0x0000002dc1a07c23 */ /* 0x000fe200080000a0 */
[----:B------:R-:W-:Y:S01]  /*92f0*/  HADD2.F32 R192, -RZ, R210.H1_H1 ;  /* 0x300000d2ffc07230 */ /* 0x000fe20000004100 */
[----:B------:R-:W4:Y:S01]  /*9300*/  LDL.LU.S16 R200, [R1+0x12] ;  /* 0x0000120001c87983 */ /* 0x000f220000300600 */
[----:B------:R-:W-:Y:S02]  /*9310*/  HADD2.F32 R195, -RZ, R195.H0_H0 ;  /* 0x200000c3ffc37230 */ /* 0x000fe40000004100 */
[----:B------:R-:W-:Y:S01]  /*9320*/  FFMA R161, R116, UR45, R161 ;  /* 0x0000002d74a17c23 */ /* 0x000fe200080000a1 */
[----:B------:R-:W-:Y:S01]  /*9330*/  HADD2.F32 R193, -RZ, R235.H0_H0 ;  /* 0x200000ebffc17230 */ /* 0x000fe20000004100 */
[----:B------:R-:W4:Y:S01]  /*9340*/  LDL.S16 R201, [R1+0xc] ;  /* 0x00000c0001c97983 */ /* 0x000f220000100600 */
[----:B------:R-:W-:Y:S01]  /*9350*/  HADD2.F32 R162, -RZ, R94.H0_H0 ;  /* 0x2000005effa27230 */ /* 0x000fe20000004100 */
[----:B------:R-:W-:Y:S01]  /*9360*/  F2FP.SATFINITE.E4M3.F32.PACK_AB_MERGE_C R93, R7, R6, R8 ;  /* 0x00000006075d723e */ /* 0x000fe20004807008 */
[----:B------:R-:W-:Y:S01]  /*9370*/  HADD2.F32 R153, -RZ, R179.H0_H0 ;  /* 0x200000b3ff997230 */ /* 0x000fe20000004100 */
[----:B------:R-:W4:Y:S01]  /*9380*/  LDL.LU.S16 R203, [R1+0xe] ;  /* 0x00000e0001cb7983 */ /* 0x000f220000300600 */
[----:B------:R-:W-:Y:S01]  /*9390*/  HADD2.F32 R185, -RZ, R95.H0_H0 ;  /* 0x2000005fffb97230 */ /* 0x000fe20000004100 */
[----:B------:R-:W-:Y:S01]  /*93a0*/  F2FP.SATFINITE.E4M3.F32.PACK_AB_MERGE_C R160, R161, R160, RZ ;  /* 0x000000a0a1a0723e */ /* 0x000fe200048070ff */
[----:B------:R-:W-:Y:S01]  /*93b0*/  FFMA R136, R163, UR45, R136 ;  /* 0x0000002da3887c23 */ /* 0x000fe20008000088 */
[----:B------:R-:W-:Y:S01]  /*93c0*/  HADD2.F32 R163, -RZ, R213.H0_H0 ;  /* 0x200000d5ffa37230 */ /* 0x000fe20000004100 */
[----:B------:R-:W4:Y:S01]  /*93d0*/  LDL.S16 R202, [R1+0x8] ;  /* 0x0000080001ca7983 */ /* 0x000f220000100600 */
[----:B------:R-:W-:Y:S01]  /*93e0*/  F2FP.SATFINITE.E4M3.F32.PACK_AB_MERGE_C R94, R11, R10, R12 ;  /* 0x0000000a0b5e723e */ /* 0x000fe2000480700c */
[----:B------:R-:W-:Y:S01]  /*93f0*/  FFMA R137, R194, UR45, R137 ;  /* 0x0000002dc2897c23 */ /* 0x000fe20008000089 */
[----:B------:R-:W-:Y:S01]  /*9400*/  HADD2.F32 R194, -RZ, R216.H1_H1 ;  /* 0x300000d8ffc27230 */ /* 0x000fe20000004100 */
[----:B------:R-:W4:Y:S01]  /*9410*/  LDL.LU.S16 R207, [R1+0xa] ;  /* 0x00000a0001cf7983 */ /* 0x000f220000300600 */
[----:B------:R-:W-:Y:S01]  /*9420*/  F2FP.SATFINITE.E4M3.F32.PACK_AB_MERGE_C R95, R15, R14, R16 ;  /* 0x0000000e0f5f723e */ /* 0x000fe20004807010 */
[----:B------:R-:W-:Y:S01]  /*9430*/  FFMA R138, R195, UR45, R138 ;  /* 0x0000002dc38a7c23 */ /* 0x000fe2000800008a */
[----:B------:R-:W-:Y:S01]  /*9440*/  HADD2.F32 R195, -RZ, R215.H0_H0 ;  /* 0x200000d7ffc37230 */ /* 0x000fe20000004100 */
[----:B------:R-:W4:Y:S01]  /*9450*/  LDL.S16 R206, [R1+0x4] ;  /* 0x0000040001ce7983 */ /* 0x000f220000100600 */
[----:B------:R-:W-:Y:S01]  /*9460*/  F2FP.SATFINITE.E4M3.F32.PACK_AB_MERGE_C R156, R157, R156, RZ ;  /* 0x0000009c9d9c723e */ /* 0x000fe200048070ff */
[----:B------:R-:W-:Y:S01]  /*9470*/  FFMA R139, R162, UR45, R139 ;  /* 0x0000002da28b7c23 */ /* 0x000fe2000800008b */
[----:B------:R-:W-:Y:S01]  /*9480*/  HADD2.F32 R162, -RZ, R218.H1_H1 ;  /* 0x300000daffa27230 */ /* 0x000fe20000004100 */
[----:B------:R-:W4:Y:S01]  /*9490*/  LDL.LU.S16 R205, [R1+0x6] ;  /* 0x0000060001cd7983 */ /* 0x000f220000300600 */
[----:B------:R-:W-:Y:S01]  /*94a0*/  FFMA R140, R185, UR45, R140 ;  /* 0x0000002db98c7c23 */ /* 0x000fe2000800008c */
[----:B------:R-:W-:Y:S02]  /*94b0*/  HADD2.F32 R185, -RZ, R217.H0_H0 ;  /* 0x200000d9ffb97230 */ /* 0x000fe40000004100 */
[----:B------:R-:W4:Y:S01]  /*94c0*/  LDL.LU.S16 R204, [R1] ;  /* 0x0000000001cc7983 */ /* 0x000f220000300600 */
[----:B------:R-:W1:Y:S02]  /*94d0*/  S2R R161, SR_TID.X ;  /* 0x0000000000a17919 */ /* 0x000e640000002100 */
[----:B-1----:R-:W-:Y:S01]  /*94e0*/  LOP3.LUT P0, RZ, R161, 0x60, RZ, 0xc0, !PT ;  /* 0x00000060a1ff7812 */ /* 0x002fe2000780c0ff */
[----:B--2---:R-:W-:Y:S02]  /*94f0*/  HADD2.F32 R196, -RZ, R196.H0_H0 ;  /* 0x200000c4ffc47230 */ /* 0x004fe40000004100 */
[----:B---3--:R-:W-:Y:S03]  /*9500*/  HADD2.F32 R197, -RZ, R197.H0_H0 ;  /* 0x200000c5ffc57230 */ /* 0x008fe60000004100 */
[----:B------:R-:W-:Y:S01]  /*9510*/  FFMA R141, R196, UR45, R141 ;  /* 0x0000002dc48d7c23 */ /* 0x000fe2000800008d */
[----:B------:R-:W-:Y:S02]  /*9520*/  HADD2.F32 R196, -RZ, R220.H1_H1 ;  /* 0x300000dcffc47230 */ /* 0x000fe40000004100 */
[----:B----4-:R-:W-:Y:S01]  /*9530*/  HADD2.F32 R184, -RZ, R88.H0_H0 ;  /* 0x20000058ffb87230 */ /* 0x010fe20000004100 */
[----:B------:R-:W-:Y:S01]  /*9540*/  F2FP.SATFINITE.E4M3.F32.PACK_AB_MERGE_C R88, R19, R18, R20 ;  /* 0x000000121358723e */ /* 0x000fe20004807014 */
[----:B------:R-:W-:Y:S02]  /*9550*/  HADD2.F32 R20, -RZ, R168.H1_H1 ;  /* 0x300000a8ff147230 */ /* 0x000fe40000004100 */
[----:B------:R-:W-:Y:S01]  /*9560*/  FFMA R142, R197, UR45, R142 ;  /* 0x0000002dc58e7c23 */ /* 0x000fe2000800008e */
[----:B------:R-:W-:Y:S02]  /*9570*/  HADD2.F32 R197, -RZ, R219.H0_H0 ;  /* 0x200000dbffc57230 */ /* 0x000fe40000004100 */
[----:B------:R-:W-:Y:S01]  /*9580*/  FFMA R143, R184, UR45, R143 ;  /* 0x0000002db88f7c23 */ /* 0x000fe2000800008f */
[----:B------:R-:W-:Y:S01]  /*9590*/  HADD2.F32 R187, -RZ, R89.H0_H0 ;  /* 0x20000059ffbb7230 */ /* 0x000fe20000004100 */
[----:B------:R-:W-:Y:S01]  /*95a0*/  F2FP.SATFINITE.E4M3.F32.PACK_AB_MERGE_C R89, R23, R22, R152 ;  /* 0x000000161759723e */ /* 0x000fe20004807098 */
[----:B------:R-:W-:Y:S02]  /*95b0*/  HADD2.F32 R184, -RZ, R222.H1_H1 ;  /* 0x300000deffb87230 */ /* 0x000fe40000004100 */
[----:B------:R-:W-:Y:S02]  /*95c0*/  HADD2.F32 R198, -RZ, R198.H0_H0 ;  /* 0x200000c6ffc67230 */ /* 0x000fe40000004100 */
[----:B------:R-:W-:Y:S01]  /*95d0*/  FFMA R144, R187, UR45, R144 ;  /* 0x0000002dbb907c23 */ /* 0x000fe20008000090 */
[----:B------:R-:W-:Y:S01]  /*95e0*/  HADD2.F32 R187, -RZ, R221.H0_H0 ;  /* 0x200000ddffbb7230 */ /* 0x000fe20000004100 */
[----:B------:R-:W-:Y:S01]  /*95f0*/  F2FP.SATFINITE.E4M3.F32.PACK_AB_MERGE_C R157, R143, R142, RZ ;  /* 0x0000008e8f9d723e */ /* 0x000fe200048070ff */
[----:B------:R-:W-:Y:S02]  /*9600*/  HADD2.F32 R199, -RZ, R199.H0_H0 ;  /* 0x200000c7ffc77230 */ /* 0x000fe40000004100 */
[----:B------:R-:W-:Y:S01]  /*9610*/  FFMA R145, R198, UR45, R145 ;  /* 0x0000002dc6917c23 */ /* 0x000fe20008000091 */
[----:B------:R-:W-:Y:S01]  /*9620*/  HADD2.F32 R198, -RZ, R224.H1_H1 ;  /* 0x300000e0ffc67230 */ /* 0x000fe20000004100 */
[----:B------:R-:W-:Y:S01]  /*9630*/  F2FP.SATFINITE.E4M3.F32.PACK_AB_MERGE_C R157, R141, R140, R157 ;  /* 0x0000008c8d9d723e */ /* 0x000fe2000480709d */
[----:B------:R-:W-:Y:S01]  /*9640*/  HADD2.F32 R186, -RZ, R90.H0_H0 ;  /* 0x2000005affba7230 */ /* 0x000fe20000004100 */
[----:B------:R-:W-:Y:S01]  /*9650*/  F2FP.SATFINITE.E4M3.F32.PACK_AB_MERGE_C R90, R155, R154, R156 ;  /* 0x0000009a9b5a723e */ /* 0x000fe2000480709c */
[----:B------:R-:W-:Y:S01]  /*9660*/  HADD2.F32 R23, -RZ, R183.H0_H0 ;  /* 0x200000b7ff177230 */ /* 0x000fe20000004100 */
[----:B------:R-:W-:Y:S01]  /*9670*/  F2FP.SATFINITE.E4M3.F32.PACK_AB_MERGE_C R156, R139, R138, RZ ;  /* 0x0000008a8b9c723e */ /* 0x000fe200048070ff */
[----:B------:R-:W-:Y:S01]  /*9680*/  HADD2.F32 R165, -RZ, R91.H0_H0 ;  /* 0x2000005bffa57230 */ /* 0x000fe20000004100 */
[----:B------:R-:W-:Y:S01]  /*9690*/  F2FP.SATFINITE.E4M3.F32.PACK_AB_MERGE_C R91, R159, R158, R160 ;  /* 0x0000009e9f5b723e */ /* 0x000fe200048070a0 */
[----:B------:R-:W-:Y:S01]  /*96a0*/  HADD2.F32 R22, -RZ, R183.H1_H1 ;  /* 0x300000b7ff167230 */ /* 0x000fe20000004100 */
[----:B------:R-:W-:Y:S01]  /*96b0*/  F2FP.SATFINITE.E4M3.F32.PACK_AB_MERGE_C R156, R137, R136, R156 ;  /* 0x00000088899c723e */ /* 0x000fe2000480709c */
[----:B------:R-:W-:Y:S02]  /*96c0*/  HADD2.F32 R200, -RZ, R200.H0_H0 ;  /* 0x200000c8ffc87230 */ /* 0x000fe40000004100 */
[----:B------:R-:W-:Y:S01]  /*96d0*/  FFMA R146, R199, UR45, R146 ;  /* 0x0000002dc7927c23 */ /* 0x000fe20008000092 */
[----:B------:R-:W-:Y:S02]  /*96e0*/  HADD2.F32 R199, -RZ, R223.H0_H0 ;  /* 0x200000dfffc77230 */ /* 0x000fe40000004100 */
[----:B------:R-:W-:Y:S01]  /*96f0*/  FFMA R147, R186, UR45, R147 ;  /* 0x0000002dba937c23 */ /* 0x000fe20008000093 */
[----:B------:R-:W-:Y:S02]  /*9700*/  HADD2.F32 R201, -RZ, R201.H0_H0 ;  /* 0x200000c9ffc97230 */ /* 0x000fe40000004100 */
[----:B------:R-:W-:Y:S01]  /*9710*/  FFMA R148, R165, UR45, R148 ;  /* 0x0000002da5947c23 */ /* 0x000fe20008000094 */
[----:B------:R-:W-:Y:S02]  /*9720*/  HADD2.F32 R186, -RZ, R226.H1_H1 ;  /* 0x300000e2ffba7230 */ /* 0x000fe40000004100 */
[----:B------:R-:W-:Y:S01]  /*9730*/  FFMA R149, R200, UR45, R149 ;  /* 0x0000002dc8957c23 */ /* 0x000fe20008000095 */
[----:B------:R-:W-:Y:S01]  /*9740*/  HADD2.F32 R188, -RZ, R203.H0_H0 ;  /* 0x200000cbffbc7230 */ /* 0x000fe20000004100 */
[----:B------:R-:W-:Y:S01]  /*9750*/  F2FP.SATFINITE.E4M3.F32.PACK_AB_MERGE_C R147, R147, R146, RZ ;  /* 0x000000929393723e */ /* 0x000fe200048070ff */
[----:B------:R-:W-:Y:S01]  /*9760*/  HADD2.F32 R165, -RZ, R225.H0_H0 ;  /* 0x200000e1ffa57230 */ /* 0x000fe20000004100 */
[----:B------:R-:W-:Y:S01]  /*9770*/  SHF.L.U32 R146, R161, 0x4, RZ ;  /* 0x00000004a1927819 */ /* 0x000fe200000006ff */
[----:B------:R-:W-:Y:S01]  /*9780*/  HADD2.F32 R189, -RZ, R202.H0_H0 ;  /* 0x200000caffbd7230 */ /* 0x000fe20000004100 */
[----:B------:R-:W-:Y:S01]  /*9790*/  F2FP.SATFINITE.E4M3.F32.PACK_AB_MERGE_C R158, R145, R144, R147 ;  /* 0x00000090919e723e */ /* 0x000fe20004807093 */
[----:B------:R-:W-:Y:S01]  /*97a0*/  HADD2.F32 R200, -RZ, R227.H1_H1 ;  /* 0x300000e3ffc87230 */ /* 0x000fe20000004100 */
[----:B------:R-:W-:Y:S01]  /*97b0*/  LOP3.LUT R146, R146, 0x7f0, RZ, 0xc0, !PT ;  /* 0x000007f092927812 */ /* 0x000fe200078ec0ff */
        /* <DEDUP_REMOVED lines=10> */
[----:B------:R-:W-:Y:S02]  /*9860*/  HADD2.F32 R205, -RZ, R214.H0_H0 ;  /* 0x200000d6ffcd7230 */ /* 0x000fe40000004100 */
[----:B------:R-:W-:Y:S01]  /*9870*/  FFMA R122, R203, UR45, R122 ;  /* 0x0000002dcb7a7c23 */ /* 0x000fe2000800007a */
[----:B------:R-:W-:Y:S01]  /*9880*/  HADD2.F32 R117, -RZ, R204.H0_H0 ;  /* 0x200000ccff757230 */ /* 0x000fe20000004100 */
[----:B------:R-:W-:Y:S01]  /*9890*/  F2FP.SATFINITE.E4M3.F32.PACK_AB_MERGE_C R159, R149, R148, R150 ;  /* 0x00000094959f723e */ /* 0x000fe20004807096 */
[----:B------:R-:W-:Y:S02]  /*98a0*/  HADD2.F32 R204, -RZ, R2.H0_H0 ;  /* 0x20000002ffcc7230 */ /* 0x000fe40000004100 */
[----:B------:R-:W-:Y:S01]  /*98b0*/  FFMA R123, R164, UR45, R123 ;  /* 0x0000002da47b7c23 */ /* 0x000fe2000800007b */
[----:B------:R-:W-:Y:S02]  /*98c0*/  HADD2.F32 R209, -RZ, R210.H0_H0 ;  /* 0x200000d2ffd17230 */ /* 0x000fe40000004100 */
[----:B------:R-:W-:Y:S01]  /*98d0*/  FFMA R124, R117, UR45, R124 ;  /* 0x0000002d757c7c23 */ /* 0x000fe2000800007c */
[----:B------:R-:W-:Y:S02]  /*98e0*/  HADD2.F32 R210, -RZ, R235.H1_H1 ;  /* 0x300000ebffd27230 */ /* 0x000fe40000004100 */
[----:B------:R-:W-:Y:S01]  /*98f0*/  FFMA R125, R204, UR45, R125 ;  /* 0x0000002dcc7d7c23 */ /* 0x000fe2000800007d */
[--C-:B------:R-:W-:Y:S02]  /*9900*/  HADD2.F32 R211, -RZ, R212.reuse.H0_H0 ;  /* 0x200000d4ffd37230 */ /* 0x100fe40000004100 */
[----:B------:R-:W-:Y:S01]  /*9910*/  FFMA R126, R205, UR45, R126 ;  /* 0x0000002dcd7e7c23 */ /* 0x000fe2000800007e */
[----:B------:R-:W-:Y:S02]  /*9920*/  HADD2.F32 R212, -RZ, R212.H1_H1 ;  /* 0x300000d4ffd47230 */ /* 0x000fe40000004100 */
[----:B------:R-:W-:Y:S01]  /*9930*/  FFMA R127, R190, UR45, R127 ;  /* 0x0000002dbe7f7c23 */ /* 0x000fe2000800007f */
[----:B------:R-:W-:Y:S02]  /*9940*/  HADD2.F32 R214, -RZ, R213.H1_H1 ;  /* 0x300000d5ffd67230 */ /* 0x000fe40000004100 */
[----:B------:R-:W-:Y:S01]  /*9950*/  FFMA R128, R191, UR45, R128 ;  /* 0x0000002dbf807c23 */ /* 0x000fe20008000080 */
[----:B------:R-:W-:Y:S02]  /*9960*/  HADD2.F32 R213, -RZ, R216.H0_H0 ;  /* 0x200000d8ffd57230 */ /* 0x000fe40000004100 */
        /* <DEDUP_REMOVED lines=17> */
[----:B------:R-:W-:Y:S01]  /*9a80*/  HADD2.F32 R224, -RZ, R223.H1_H1 ;  /* 0x300000dfffe07230 */ /* 0x000fe20000004100 */
[----:B------:R-:W1:Y:S01]  /*9a90*/  LDTM.x16 R4, tmem[UR4+0xa0] ;  /* 0x0000a004000479ee */ /* 0x000e620008240000 */
[----:B------:R-:W-:Y:S01]  /*9aa0*/  HADD2.F32 R223, -RZ, R226.H0_H0 ;  /* 0x200000e2ffdf7230 */ /* 0x000fe20000004100 */
[----:B------:R-:W-:Y:S01]  /*9ab0*/  NOP ;  /* 0x0000000000007918 */ /* 0x000fe20000000000 */
[----:B------:R-:W-:Y:S01]  /*9ac0*/  HADD2.F32 R226, -RZ, R225.H1_H1 ;  /* 0x300000e1ffe27230 */ /* 0x000fe20000004100 */
[----:B-1----:R-:W-:Y:S01]  /*9ad0*/  SYNCS.ARRIVE.TRANS64.RED.A1T0 RZ, [UR5], RZ ;  /* 0x000000ffffff79a7 */ /* 0x002fe20008100405 */
[----:B------:R-:W-:Y:S01]  /*9ae0*/  HADD2.F32 R225, -RZ, R227.H0_H0 ;  /* 0x200000e3ffe17230 */ /* 0x000fe20000004100 */
[----:B------:R1:W-:Y:S01]  /*9af0*/  STS.128 [R146+UR6+0x5900], R92 ;  /* 0x0059005c92007988 */ /* 0x0003e20008000c06 */
[--C-:B------:R-:W-:Y:S02]  /*9b00*/  HADD2.F32 R201, -RZ, R228.reuse.H0_H0 ;  /* 0x200000e4ffc97230 */ /* 0x100fe40000004100 */
[----:B------:R-:W-:Y:S01]  /*9b10*/  FFMA R106, R211, UR45, R106 ;  /* 0x0000002dd36a7c23 */ /* 0x000fe2000800006a */
[----:B------:R-:W-:Y:S02]  /*9b20*/  HADD2.F32 R228, -RZ, R228.H1_H1 ;  /* 0x300000e4ffe47230 */ /* 0x000fe40000004100 */
[----:B------:R-:W-:Y:S01]  /*9b30*/  FFMA R107, R212, UR45, R107 ;  /* 0x0000002dd46b7c23 */ /* 0x000fe2000800006b */
[--C-:B------:R-:W-:Y:S02]  /*9b40*/  HADD2.F32 R227, -RZ, R230.reuse.H0_H0 ;  /* 0x200000e6ffe37230 */ /* 0x100fe40000004100 */
[----:B------:R-:W-:Y:S01]  /*9b50*/  FFMA R104, R163, UR45, R104 ;  /* 0x0000002da3687c23 */ /* 0x000fe20008000068 */
[----:B------:R-:W-:Y:S01]  /*9b60*/  HADD2.F32 R188, -RZ, R230.H1_H1 ;  /* 0x300000e6ffbc7230 */ /* 0x000fe20000004100 */
        /* <DEDUP_REMOVED lines=8> */
[----:B------:R3:W5:Y:S01]  /*9bf0*/  LDL.LU R2, [R1+0x90] ;  /* 0x0000900001027983 */ /* 0x0007620000300800 */
[--C-:B------:R-:W-:Y:S02]  /*9c00*/  HADD2.F32 R203, -RZ, R231.reuse.H0_H0 ;  /* 0x200000e7ffcb7230 */ /* 0x100fe40000004100 */
[----:B------:R-:W-:Y:S01]  /*9c10*/  FFMA R108, R195, UR45, R108 ;  /* 0x0000002dc36c7c23 */ /* 0x000fe2000800006c */
[----:B------:R-:W-:Y:S02]  /*9c20*/  HADD2.F32 R232, -RZ, R231.H1_H1 ;  /* 0x300000e7ffe87230 */ /* 0x000fe40000004100 */
[----:B------:R-:W-:Y:S01]  /*9c30*/  FFMA R109, R216, UR45, R109 ;  /* 0x0000002dd86d7c23 */ /* 0x000fe2000800006d */
[--C-:B------:R-:W-:Y:S01]  /*9c40*/  HADD2.F32 R231, -RZ, R233.reuse.H0_H0 ;  /* 0x200000e9ffe77230 */ /* 0x100fe20000004100 */
[----:B------:R-:W-:Y:S01]  /*9c50*/  F2FP.SATFINITE.E4M3.F32.PACK_AB_MERGE_C R122, R123, R122, RZ ;  /* 0x0000007a7b7a723e */ /* 0x000fe200048070ff */
[----:B------:R-:W-:Y:S01]  /*9c60*/  HADD2.F32 R164, -RZ, R233.H1_H1 ;  /* 0x300000e9ffa47230 */ /* 0x000fe20000004100 */
[----:B------:R-:W-:Y:S01]  /*9c70*/  F2FP.SATFINITE.E4M3.F32.PACK_AB_MERGE_C R126, R127, R126, RZ ;  /* 0x0000007e7f7e723e */ /* 0x000fe200048070ff */
[--C-:B------:R-:W-:Y:S01]  /*9c80*/  HADD2.F32 R233, -RZ, R234.reuse.H0_H0 ;  /* 0x200000eaffe97230 */ /* 0x100fe20000004100 */
[----:B------:R-:W-:Y:S01]  /*9c90*/  F2FP.SATFINITE.E4M3.F32.PACK_AB_MERGE_C R130, R131, R130, RZ ;  /* 0x000000828382723e */ /* 0x000fe200048070ff */
[----:B------:R-:W-:Y:S01]  /*9ca0*/  HADD2.F32 R234, -RZ, R234.H1_H1 ;  /* 0x300000eaffea7230 */ /* 0x000fe20000004100 */
[----:B------:R-:W-:Y:S01]  /*9cb0*/  F2FP.SATFINITE.E4M3.F32.PACK_AB_MERGE_C R123, R135, R134, RZ ;  /* 0x00000086877b723e */ /* 0x000fe200048070ff */
[--C-:B------:R-:W-:Y:S01]  /*9cc0*/  HADD2.F32 R235, -RZ, R237.reuse.H0_H0 ;  /* 0x200000edffeb7230 */ /* 0x100fe20000004100 */
[----:B------:R-:W-:Y:S01]  /*9cd0*/  F2FP.SATFINITE.E4M3.F32.PACK_AB_MERGE_C R106, R107, R106, RZ ;  /* 0x0000006a6b6a723e */ /* 0x000fe200048070ff */
[----:B------:R-:W-:Y:S01]  /*9ce0*/  HADD2.F32 R204, -RZ, R237.H1_H1 ;  /* 0x300000edffcc7230 */ /* 0x000fe20000004100 */
[----:B-1----:R-:W4:Y:S01]  /*9cf0*/  LDL.LU.64 R94, [R1+0x88] ;  /* 0x00008800015e7983 */ /* 0x002f220000300a00 */
[----:B------:R-:W-:Y:S01]  /*9d00*/  F2FP.SATFINITE.E4M3.F32.PACK_AB_MERGE_C R120, R121, R120, R122 ;  /* 0x000000787978723e */ /* 0x000fe2000480707a */
[----:B------:R-:W-:Y:S01]  /*9d10*/  FFMA R114, R215, UR45, R114 ;  /* 0x0000002dd7727c23 */ /* 0x000fe20008000072 */
[--C-:B------:R-:W-:Y:S01]  /*9d20*/  HADD2.F32 R205, -RZ, R236.reuse.H0_H0 ;  /* 0x200000ecffcd7230 */ /* 0x100fe20000004100 */
[----:B------:R-:W-:Y:S01]  /*9d30*/  F2FP.SATFINITE.E4M3.F32.PACK_AB_MERGE_C R121, R125, R124, R126 ;  /* 0x0000007c7d79723e */ /* 0x000fe2000480707e */
[----:B------:R-:W-:Y:S01]  /*9d40*/  FFMA R115, R162, UR45, R115 ;  /* 0x0000002da2737c23 */ /* 0x000fe20008000073 */
[----:B------:R-:W3:Y:S01]  /*9d50*/  LDL.LU.64 R92, [R1+0x80] ;  /* 0x00008000015c7983 */ /* 0x000ee20000300a00 */
[----:B------:R-:W-:Y:S01]  /*9d60*/  F2FP.SATFINITE.E4M3.F32.PACK_AB_MERGE_C R122, R129, R128, R130 ;  /* 0x00000080817a723e */ /* 0x000fe20004807082 */
[----:B------:R-:W-:Y:S01]  /*9d70*/  FFMA R112, R185, UR45, R112 ;  /* 0x0000002db9707c23 */ /* 0x000fe20008000070 */
[----:B------:R-:W-:Y:S01]  /*9d80*/  HADD2.F32 R236, -RZ, R236.H1_H1 ;  /* 0x300000ecffec7230 */ /* 0x000fe20000004100 */
[----:B------:R-:W-:Y:S01]  /*9d90*/  F2FP.SATFINITE.E4M3.F32.PACK_AB_MERGE_C R123, R133, R132, R123 ;  /* 0x00000084857b723e */ /* 0x000fe2000480707b */
[----:B------:R-:W-:Y:S01]  /*9da0*/  FFMA R113, R218, UR45, R113 ;  /* 0x0000002dda717c23 */ /* 0x000fe20008000071 */
[----:B--2---:R-:W2:Y:S01]  /*9db0*/  LDL.LU.64 R90, [R1+0x78] ;  /* 0x00007800015a7983 */ /* 0x004ea20000300a00 */
[----:B------:R-:W-:Y:S01]  /*9dc0*/  F2FP.SATFINITE.E4M3.F32.PACK_AB_MERGE_C R124, R117, R116, R106 ;  /* 0x00000074757c723e */ /* 0x000fe2000480706a */
[----:B------:R-:W-:Y:S01]  /*9dd0*/  FFMA R118, R217, UR45, R118 ;  /* 0x0000002dd9767c23 */ /* 0x000fe20008000076 */
[----:B------:R-:W-:Y:S01]  /*9de0*/  HADD2.F32 R237, -RZ, R239.H0_H0 ;  /* 0x200000efffed7230 */ /* 0x000fe20000004100 */
[----:B------:R-:W-:Y:S01]  /*9df0*/  F2FP.SATFINITE.E4M3.F32.PACK_AB_MERGE_C R110, R111, R110, RZ ;  /* 0x0000006e6f6e723e */ /* 0x000fe200048070ff */
[----:B------:R-:W-:Y:S01]  /*9e00*/  FFMA R119, R196, UR45, R119 ;  /* 0x0000002dc4777c23 */ /* 0x000fe20008000077 */
[----:B------:R-:W4:Y:S01]  /*9e10*/  LDL.LU.64 R88, [R1+0x70] ;  /* 0x0000700001587983 */ /* 0x000f220000300a00 */
[----:B------:R-:W-:Y:S01]  /*9e20*/  F2FP.SATFINITE.E4M3.F32.PACK_AB_MERGE_C R114, R115, R114, RZ ;  /* 0x000000727372723e */ /* 0x000fe200048070ff */
[--C-:B------:R-:W-:Y:S01]  /*9e30*/  HADD2.F32 R191, -RZ, R238.reuse.H0_H0 ;  /* 0x200000eeffbf7230 */ /* 0x100fe20000004100 */
[----:B------:R-:W-:Y:S01]  /*9e40*/  F2FP.SATFINITE.E4M3.F32.PACK_AB_MERGE_C R125, R105, R104, R110 ;  /* 0x00000068697d723e */ /* 0x000fe2000480706e */
[----:B------:R-:W-:Y:S01]  /*9e50*/  HADD2.F32 R238, -RZ, R238.H1_H1 ;  /* 0x300000eeffee7230 */ /* 0x000fe20000004100 */
[----:B------:R-:W-:Y:S01]  /*9e60*/  F2FP.SATFINITE.E4M3.F32.PACK_AB_MERGE_C R126, R109, R108, R114 ;  /* 0x0000006c6d7e723e */ /* 0x000fe20004807072 */
[----:B------:R1:W-:Y:S01]  /*9e70*/  STS.128 [R146+UR6+0x6900], R156 ;  /* 0x0069009c92007988 */ /* 0x0003e20008000c06 */
[----:B------:R-:W-:Y:S01]  /*9e80*/  F2FP.SATFINITE.E4M3.F32.PACK_AB_MERGE_C R118, R119, R118, RZ ;  /* 0x000000767776723e */ /* 0x000fe200048070ff */
[--C-:B------:R-:W-:Y:S02]  /*9e90*/  HADD2.F32 R207, -RZ, R240.reuse.H0_H0 ;  /* 0x200000f0ffcf7230 */ /* 0x100fe40000004100 */
[----:B------:R-:W-:Y:S01]  /*9ea0*/  FMUL R0, R4, UR37 ;  /* 0x0000002504007c20 */ /* 0x000fe20008400000 */
[----:B------:R-:W-:Y:S01]  /*9eb0*/  HADD2.F32 R240, -RZ, R240.H1_H1 ;  /* 0x300000f0fff07230 */ /* 0x000fe20000004100 */
[----:B------:R-:W-:Y:S01]  /*9ec0*/  F2FP.SATFINITE.E4M3.F32.PACK_AB_MERGE_C R127, R113, R112, R118 ;  /* 0x00000070717f723e */ /* 0x000fe20004807076 */
[--C-:B------:R-:W-:Y:S02]  /*9ed0*/  HADD2.F32 R167, -RZ, R242.reuse.H0_H0 ;  /* 0x200000f2ffa77230 */ /* 0x100fe40000004100 */
[----:B------:R-:W-:Y:S01]  /*9ee0*/  FMUL R3, R5, UR37 ;  /* 0x0000002505037c20 */ /* 0x000fe20008400000 */
[----:B------:R1:W-:Y:S01]  /*9ef0*/  STS.128 [R146+UR6+0x7100], R120 ;  /* 0x0071007892007988 */ /* 0x0003e20008000c06 */
[----:B------:R-:W-:Y:S02]  /*9f00*/  HADD2.F32 R242, -RZ, R242.H1_H1 ;  /* 0x300000f2fff27230 */ /* 0x000fe40000004100 */
[----:B------:R-:W-:Y:S01]  /*9f10*/  FMUL R4, R8, UR37 ;  /* 0x0000002508047c20 */ /* 0x000fe20008400000 */
[----:B------:R-:W-:Y:S02]  /*9f20*/  HADD2.F32 R209, -RZ, R245.H0_H0 ;  /* 0x200000f5ffd17230 */ /* 0x000fe40000004100 */
[----:B------:R-:W-:Y:S01]  /*9f30*/  FMUL R5, R9, UR37 ;  /* 0x0000002509057c20 */ /* 0x000fe20008400000 */
[--C-:B------:R-:W-:Y:S02]  /*9f40*/  HADD2.F32 R193, -RZ, R246.reuse.H0_H0 ;  /* 0x200000f6ffc17230 */ /* 0x100fe40000004100 */
[----:B------:R-:W-:Y:S01]  /*9f50*/  FMUL R8, R12, UR37 ;  /* 0x000000250c087c20 */ /* 0x000fe20008400000 */
[----:B------:R-:W-:Y:S01]  /*9f60*/  HADD2.F32 R246, -RZ, R246.H1_H1 ;  /* 0x300000f6fff67230 */ /* 0x000fe20000004100 */
[----:B------:R1:W-:Y:S01]  /*9f70*/  STS.128 [R146+UR6+0x7900], R124 ;  /* 0x0079007c92007988 */ /* 0x0003e20008000c06 */
[--C-:B------:R-:W-:Y:S02]  /*9f80*/  HADD2.F32 R211, -RZ, R248.reuse.H0_H0 ;  /* 0x200000f8ffd37230 */ /* 0x100fe40000004100 */
[----:B------:R-:W-:Y:S01]  /*9f90*/  FMUL R9, R13, UR37 ;  /* 0x000000250d097c20 */ /* 0x000fe20008400000 */
[----:B------:R-:W-:Y:S02]  /*9fa0*/  HADD2.F32 R248, -RZ, R248.H1_H1 ;  /* 0x300000f8fff87230 */ /* 0x000fe40000004100 */
[----:B------:R-:W-:Y:S01]  /*9fb0*/  FMUL R12, R16, UR37 ;  /* 0x00000025100c7c20 */ /* 0x000fe20008400000 */
[--C-:B------:R-:W-:Y:S02]  /*9fc0*/  HADD2.F32 R163, -RZ, R250.reuse.H0_H0 ;  /* 0x200000faffa37230 */ /* 0x100fe40000004100 */
[----:B------:R-:W-:Y:S01]  /*9fd0*/  FMUL R13, R17, UR37 ;  /* 0x00000025110d7c20 */ /* 0x000fe20008400000 */
[----:B------:R-:W-:Y:S02]  /*9fe0*/  HADD2.F32 R250, -RZ, R250.H1_H1 ;  /* 0x300000fafffa7230 */ /* 0x000fe40000004100 */
[----:B------:R-:W-:Y:S01]  /*9ff0*/  FMUL R6, R6, UR37 ;  /* 0x0000002506067c20 */ /* 0x000fe20008400000 */
[----:B------:R-:W-:Y:S02]  /*a000*/  HADD2.F32 R213, -RZ, R182.H0_H0 ;  /* 0x200000b6ffd57230 */ /* 0x000fe40000004100 */
[----:B------:R-:W-:Y:S01]  /*a010*/  FMUL R7, R7, UR37 ;  /* 0x0000002507077c20 */ /* 0x000fe20008400000 */
        /* <DEDUP_REMOVED lines=12> */
[----:B------:R-:W-:Y:S02]  /*a0e0*/  HADD2.F32 R152, -RZ, R179.H1_H1 ;  /* 0x300000b3ff987230 */ /* 0x000fe40000004100 */
[--C-:B------:R-:W-:Y:S02]  /*a0f0*/  HADD2.F32 R155, -RZ, R175.reuse.H0_H0 ;  /* 0x200000afff9b7230 */ /* 0x100fe40000004100 */
[----:B------:R-:W-:Y:S02]  /*a100*/  HADD2.F32 R154, -RZ, R175.H1_H1 ;  /* 0x300000afff9a7230 */ /* 0x000fe40000004100 */
[----:B------:R-:W-:Y:S02]  /*a110*/  HADD2.F32 R190, -RZ, R239.H1_H1 ;  /* 0x300000efffbe7230 */ /* 0x000fe40000004100 */
[--C-:B------:R-:W-:Y:S02]  /*a120*/  HADD2.F32 R239, -RZ, R241.reuse.H0_H0 ;  /* 0x200000f1ffef7230 */ /* 0x100fe40000004100 */
[----:B------:R-:W-:Y:S02]  /*a130*/  HADD2.F32 R206, -RZ, R241.H1_H1 ;  /* 0x300000f1ffce7230 */ /* 0x000fe40000004100 */
[--C-:B------:R-:W-:Y:S02]  /*a140*/  HADD2.F32 R241, -RZ, R243.reuse.H0_H0 ;  /* 0x200000f3fff17230 */ /* 0x100fe40000004100 */
        /* <DEDUP_REMOVED lines=29> */
[----:B----4-:R-:W-:Y:S01]  /*a320*/  FFMA R88, R197, UR45, R88 ;  /* 0x0000002dc5587c23 */ /* 0x010fe20008000058 */
[----:B------:R-:W-:Y:S01]  /*a330*/  FFMA R89, R220, UR45, R89 ;  /* 0x0000002ddc597c23 */ /* 0x000fe20008000059 */
[----:B--2---:R-:W-:Y:S01]  /*a340*/  FFMA R90, R219, UR45, R90 ;  /* 0x0000002ddb5a7c23 */ /* 0x004fe2000800005a */
[----:B------:R-:W-:Y:S01]  /*a350*/  FFMA R91, R184, UR45, R91 ;  /* 0x0000002db85b7c23 */ /* 0x000fe2000800005b */
[----:B---3--:R-:W-:Y:S01]  /*a360*/  FFMA R92, R187, UR45, R92 ;  /* 0x0000002dbb5c7c23 */ /* 0x008fe2000800005c */
[----:B------:R-:W-:Y:S01]  /*a370*/  FFMA R93, R222, UR45, R93 ;  /* 0x0000002dde5d7c23 */ /* 0x000fe2000800005d */
[----:B------:R-:W-:Y:S01]  /*a380*/  FFMA R94, R221, UR45, R94 ;  /* 0x0000002ddd5e7c23 */ /* 0x000fe2000800005e */
[----:B------:R-:W-:Y:S01]  /*a390*/  FFMA R95, R198, UR45, R95 ;  /* 0x0000002dc65f7c23 */ /* 0x000fe2000800005f */
[----:B------:R-:W-:Y:S01]  /*a3a0*/  F2FP.SATFINITE.E4M3.F32.PACK_AB_MERGE_C R90, R91, R90, RZ ;  /* 0x0000005a5b5a723e */ /* 0x000fe200048070ff */
[----:B------:R-:W-:Y:S01]  /*a3b0*/  FFMA R96, R199, UR45, R96 ;  /* 0x0000002dc7607c23 */ /* 0x000fe20008000060 */
[----:B------:R-:W-:Y:S01]  /*a3c0*/  FFMA R97, R224, UR45, R97 ;  /* 0x0000002de0617c23 */ /* 0x000fe20008000061 */
[----:B------:R-:W-:Y:S01]  /*a3d0*/  FFMA R98, R223, UR45, R98 ;  /* 0x0000002ddf627c23 */ /* 0x000fe20008000062 */
[----:B------:R-:W-:Y:S01]  /*a3e0*/  F2FP.SATFINITE.E4M3.F32.PACK_AB_MERGE_C R94, R95, R94, RZ ;  /* 0x0000005e5f5e723e */ /* 0x000fe200048070ff */
[----:B------:R-:W-:Y:S01]  /*a3f0*/  FFMA R99, R186, UR45, R99 ;  /* 0x0000002dba637c23 */ /* 0x000fe20008000063 */
[----:B------:R-:W-:Y:S01]  /*a400*/  F2FP.SATFINITE.E4M3.F32.PACK_AB_MERGE_C R88, R89, R88, R90 ;  /* 0x000000585958723e */ /* 0x000fe2000480705a */
[----:B------:R-:W-:Y:S01]  /*a410*/  FFMA R100, R165, UR45, R100 ;  /* 0x0000002da5647c23 */ /* 0x000fe20008000064 */
[----:B------:R-:W-:Y:S01]  /*a420*/  F2FP.SATFINITE.E4M3.F32.PACK_AB_MERGE_C R89, R93, R92, R94 ;  /* 0x0000005c5d59723e */ /* 0x000fe2000480705e */
[----:B------:R-:W-:Y:S01]  /*a430*/  FFMA R101, R226, UR45, R101 ;  /* 0x0000002de2657c23 */ /* 0x000fe20008000065 */
[----:B------:R-:W-:Y:S01]  /*a440*/  F2FP.SATFINITE.E4M3.F32.PACK_AB_MERGE_C R98, R99, R98, RZ ;  /* 0x000000626362723e */ /* 0x000fe200048070ff */
[----:B------:R-:W-:Y:S01]  /*a450*/  FFMA R102, R225, UR45, R102 ;  /* 0x0000002de1667c23 */ /* 0x000fe20008000066 */
[----:B------:R-:W-:Y:S01]  /*a460*/  FFMA R103, R200, UR45, R103 ;  /* 0x0000002dc8677c23 */ /* 0x000fe20008000067 */
[----:B------:R-:W-:Y:S01]  /*a470*/  FFMA R72, R201, UR45, R72 ;  /* 0x0000002dc9487c23 */ /* 0x000fe20008000048 */
[----:B------:R-:W-:Y:S01]  /*a480*/  F2FP.SATFINITE.E4M3.F32.PACK_AB_MERGE_C R90, R97, R96, R98 ;  /* 0x00000060615a723e */ /* 0x000fe20004807062 */
[----:B------:R-:W-:Y:S01]  /*a490*/  FFMA R73, R228, UR45, R73 ;  /* 0x0000002de4497c23 */ /* 0x000fe20008000049 */
[----:B------:R-:W-:Y:S01]  /*a4a0*/  FFMA R74, R227, UR45, R74 ;  /* 0x0000002de34a7c23 */ /* 0x000fe2000800004a */
[----:B------:R-:W-:Y:S01]  /*a4b0*/  F2FP.SATFINITE.E4M3.F32.PACK_AB_MERGE_C R91, R103, R102, RZ ;  /* 0x00000066675b723e */ /* 0x000fe200048070ff */
[----:B------:R-:W-:Y:S01]  /*a4c0*/  FFMA R75, R188, UR45, R75 ;  /* 0x0000002dbc4b7c23 */ /* 0x000fe2000800004b */
[----:B------:R-:W-:Y:S01]  /*a4d0*/  FFMA R76, R189, UR45, R76 ;  /* 0x0000002dbd4c7c23 */ /* 0x000fe2000800004c */
        /* <DEDUP_REMOVED lines=32> */
[----:B------:R1:W-:Y:S01]  /*a6e0*/  STS.128 [R146+UR6+0x8100], R88 ;  /* 0x0081005892007988 */ /* 0x0003e20008000c06 */
        /* <DEDUP_REMOVED lines=66> */
[----:B------:R-:W-:Y:S01]  /*ab10*/  F2FP.SATFINITE.E4M3.F32.PACK_AB_MERGE_C R26, R27, R26, RZ ;  /* 0x0000001a1b1a723e */ /* 0x000fe200048070ff */
[----:B------:R-:W-:Y:S01]  /*ab20*/  FFMA R18, R143, UR45, R18 ;  /* 0x0000002d8f127c23 */ /* 0x000fe20008000012 */
[----:B------:R-:W-:Y:S01]  /*ab30*/  F2FP.SATFINITE.E4M3.F32.PACK_AB_MERGE_C R30, R31, R30, RZ ;  /* 0x0000001e1f1e723e */ /* 0x000fe200048070ff */
[----:B------:R-:W-:Y:S01]  /*ab40*/  FFMA R19, R142, UR45, R19 ;  /* 0x0000002d8e137c23 */ /* 0x000fe20008000013 */
[----:B------:R-:W-:Y:S02]  /*ab50*/  F2FP.SATFINITE.E4M3.F32.PACK_AB_MERGE_C R24, R25, R24, R26 ;  /* 0x000000181918723e */ /* 0x000fe4000480701a */
[----:B------:R-:W-:Y:S02]  /*ab60*/  F2FP.SATFINITE.E4M3.F32.PACK_AB_MERGE_C R25, R29, R28, R30 ;  /* 0x0000001c1d19723e */ /* 0x000fe4000480701e */
[----:B------:R-:W-:Y:S02]  /*ab70*/  F2FP.SATFINITE.E4M3.F32.PACK_AB_MERGE_C R43, R55, R54, RZ ;  /* 0x00000036372b723e */ /* 0x000fe400048070ff */
[----:B------:R-:W-:Y:S02]  /*ab80*/  F2FP.SATFINITE.E4M3.F32.PACK_AB_MERGE_C R34, R35, R34, RZ ;  /* 0x000000222322723e */ /* 0x000fe400048070ff */
[----:B------:R-:W-:Y:S02]  /*ab90*/  F2FP.SATFINITE.E4M3.F32.PACK_AB_MERGE_C R27, R39, R38, RZ ;  /* 0x00000026271b723e */ /* 0x000fe400048070ff */
[----:B------:R-:W-:Y:S02]  /*aba0*/  F2FP.SATFINITE.E4M3.F32.PACK_AB_MERGE_C R20, R7, R6, RZ ;  /* 0x000000060714723e */ /* 0x000fe400048070ff */
[----:B------:R-:W-:Y:S02]  /*abb0*/  F2FP.SATFINITE.E4M3.F32.PACK_AB_MERGE_C R21, R11, R10, RZ ;  /* 0x0000000a0b15723e */ /* 0x000fe400048070ff */
[----:B------:R-:W-:Y:S02]  /*abc0*/  F2FP.SATFINITE.E4M3.F32.PACK_AB_MERGE_C R28, R15, R14, RZ ;  /* 0x0000000e0f1c723e */ /* 0x000fe400048070ff */
[----:B------:R-:W-:Y:S02]  /*abd0*/  F2FP.SATFINITE.E4M3.F32.PACK_AB_MERGE_C R18, R19, R18, RZ ;  /* 0x000000121312723e */ /* 0x000fe400048070ff */
[----:B------:R-:W-:Y:S02]  /*abe0*/  F2FP.SATFINITE.E4M3.F32.PACK_AB_MERGE_C R43, R53, R52, R43 ;  /* 0x00000034352b723e */ /* 0x000fe4000480702b */
[----:B------:R-:W-:Y:S02]  /*abf0*/  F2FP.SATFINITE.E4M3.F32.PACK_AB_MERGE_C R26, R33, R32, R34 ;  /* 0x00000020211a723e */ /* 0x000fe40004807022 */
[----:B------:R-:W-:Y:S01]  /*ac00*/  F2FP.SATFINITE.E4M3.F32.PACK_AB_MERGE_C R27, R37, R36, R27 ;  /* 0x00000024251b723e */ /* 0x000fe2000480701b */
[----:B------:R1:W-:Y:S01]  /*ac10*/  STS.128 [R146+UR6+0x9900], R40 ;  /* 0x0099002892007988 */ /* 0x0003e20008000c06 */
[----:B------:R-:W-:Y:S02]  /*ac20*/  F2FP.SATFINITE.E4M3.F32.PACK_AB_MERGE_C R20, R3, R0, R20 ;  /* 0x000000000314723e */ /* 0x000fe40004807014 */
[----:B------:R-:W-:Y:S02]  /*ac30*/  F2FP.SATFINITE.E4M3.F32.PACK_AB_MERGE_C R21, R5, R4, R21 ;  /* 0x000000040515723e */ /* 0x000fe40004807015 */
[----:B------:R-:W-:Y:S02]  /*ac40*/  F2FP.SATFINITE.E4M3.F32.PACK_AB_MERGE_C R22, R9, R8, R28 ;  /* 0x000000080916723e */ /* 0x000fe4000480701c */
[----:B------:R-:W-:Y:S01]  /*ac50*/  F2FP.SATFINITE.E4M3.F32.PACK_AB_MERGE_C R23, R13, R12, R18 ;  /* 0x0000000c0d17723e */ /* 0x000fe20004807012 */
[----:B------:R1:W-:Y:S08]  /*ac60*/  STS.128 [R146+UR6+0xa100], R24 ;  /* 0x00a1001892007988 */ /* 0x0003f00008000c06 */
[----:B------:R1:W-:Y:S01]  /*ac70*/  STS.128 [R146+UR6+0xa900], R20 ;  /* 0x00a9001492007988 */ /* 0x0003e20008000c06 */
[----:B------:R-:W-:Y:S01]  /*ac80*/  @!PT LDS RZ, [RZ] ;  /* 0x00000000fffff984 */ /* 0x000fe20000000800 */
[----:B------:R-:W-:Y:S01]  /*ac90*/  @!PT LDS RZ, [RZ] ;  /* 0x00000000fffff984 */ /* 0x000fe20000000800 */
[----:B------:R-:W-:Y:S01]  /*aca0*/  @!PT LDS RZ, [RZ] ;  /* 0x00000000fffff984 */ /* 0x000fe20000000800 */
[----:B------:R-:W-:Y:S01]  /*acb0*/  @!PT LDS RZ, [RZ] ;  /* 0x00000000fffff984 */ /* 0x000fe20000000800 */
[----:B------:R2:W-:Y:S07]  /*acc0*/  MEMBAR.ALL.CTA ;  /* 0x0000000000007992 */ /* 0x0005ee0000008000 */
[----:B--2---:R-:W2:Y:S02]  /*acd0*/  FENCE.VIEW.ASYNC.S ;  /* 0x00000000000073c6 */ /* 0x004ea40000000000 */
[----:B--2---:R-:W-:Y:S06]  /*ace0*/  BAR.SYNC.DEFER_BLOCKING 0x1, 0x80 ;  /* 0x0042000000007b1d */ /* 0x004fec0000010000 */
[----:B------:R-:W-:Y:S05]  /*acf0*/  @P0 BRA `(.L_x_114) ;  /* 0x0000000000f80947 */ /* 0x000fea0003800000 */
[----:B------:R-:W2:Y:S01]  /*ad00*/  LDL.LU R161, [R1+0x50] ;  /* 0x0000500001a17983 */ /* 0x000ea20000300800 */
[----:B------:R-:W3:Y:S01]  /*ad10*/  LDCU.64 UR70, c[0x0][0x348] ;  /* 0x00006900ff4677ac */ /* 0x000ee20008000a00 */
[----:B------:R-:W-:Y:S02]  /*ad20*/  UIMAD UR21, UR62, 0xb0, URZ ;  /* 0x000000b03e1578a4 */ /* 0x000fe4000f8e02ff */
[----:B------:R-:W-:Y:S01]  /*ad30*/  USHF.L.U32 UR22, UR63, 0x7, URZ ;  /* 0x000000073f167899 */ /* 0x000fe200080006ff */
[----:B------:R-:W-:Y:S01]  /*ad40*/  UMOV UR23, UR36 ;  /* 0x0000002400177c82 */ /* 0x000fe20008000000 */
[----:B------:R-:W-:Y:S01]  /*ad50*/  UIADD3 UR17, UPT, UPT, UR21, 0x10, URZ ;  /* 0x0000001015117890 */ /* 0x000fe2000fffe0ff */
[----:B------:R-:W-:Y:S01]  /*ad60*/  UMOV UR19, UR36 ;  /* 0x0000002400137c82 */ /* 0x000fe20008000000 */
[----:B------:R-:W-:Y:S03]  /*ad70*/  UIADD3 UR13, UPT, UPT, UR21, 0x20, URZ ;  /* 0x00000020150d7890 */ /* 0x000fe6000fffe0ff */
[----:B------:R-:W-:Y:S01]  /*ad80*/  UMOV UR18, UR22 ;  /* 0x0000001600127c82 */ /* 0x000fe20008000000 */
[----:B------:R-:W-:Y:S01]  /*ad90*/  UMOV UR15, UR36 ;  /* 0x00000024000f7c82 */ /* 0x000fe20008000000 */
[----:B------:R-:W-:Y:S01]  /*ada0*/  UMOV UR14, UR22 ;  /* 0x00000016000e7c82 */ /* 0x000fe20008000000 */
[----:B------:R-:W-:Y:S01]  /*adb0*/  UIADD3 UR9, UPT, UPT, UR21, 0x30, URZ ;  /* 0x0000003015097890 */ /* 0x000fe2000fffe0ff */
[----:B------:R-:W-:Y:S01]  /*adc0*/  UMOV UR11, UR36 ;  /* 0x00000024000b7c82 */ /* 0x000fe20008000000 */
[----:B------:R-:W-:Y:S01]  /*add0*/  UMOV UR10, UR22 ;  /* 0x00000016000a7c82 */ /* 0x000fe20008000000 */
[----:B------:R-:W-:Y:S01]  /*ade0*/  UMOV UR7, UR36 ;  /* 0x0000002400077c82 */ /* 0x000fe20008000000 */
[----:B------:R-:W-:Y:S01]  /*adf0*/  UMOV UR6, UR22 ;  /* 0x0000001600067c82 */ /* 0x000fe20008000000 */
[----:B------:R-:W-:Y:S01]  /*ae00*/  UIADD3 UR25, UPT, UPT, UR21, 0x50, URZ ;  /* 0x0000005015197890 */ /* 0x000fe2000fffe0ff */
        /* <DEDUP_REMOVED lines=11> */
[----:B------:R-:W-:Y:S02]  /*aec0*/  UIADD3 UR69, UPT, UPT, UR21, 0x90, URZ ;  /* 0x0000009015457890 */ /* 0x000fe4000fffe0ff */
[----:B------:R-:W-:Y:S01]  /*aed0*/  UIADD3 UR73, UPT, UPT, UR21, 0xa0, URZ ;  /* 0x000000a015497890 */ /* 0x000fe2000fffe0ff */
[----:B------:R-:W-:Y:S01]  /*aee0*/  UMOV UR75, UR36 ;  /* 0x00000024004b7c82 */ /* 0x000fe20008000000 */
[----:B------:R-:W-:Y:S01]  /*aef0*/  UMOV UR74, UR22 ;  /* 0x00000016004a7c82 */ /* 0x000fe20008000000 */
[----:B--2---:R-:W-:Y:S01]  /*af00*/  R2UR UR5, R161 ;  /* 0x00000000a10572ca */ /* 0x004fe200000e0000 */
[----:B---3--:R-:W-:Y:S03]  /*af10*/  UIADD3 UR76, UP0, UPT, UR70, 0x680, URZ ;  /* 0x00000680464c7890 */ /* 0x008fe6000ff1e0ff */
[----:B------:R-:W-:Y:S01]  /*af20*/  UMOV UR70, UR22 ;  /* 0x0000001600467c82 */ /* 0x000fe20008000000 */
[----:B------:R-:W-:Y:S03]  /*af30*/  UIADD3.X UR77, UPT, UPT, URZ, UR71, URZ, UP0, !UPT ;  /* 0x00000047ff4d7290 */ /* 0x000fe600087fe4ff */
[----:B------:R-:W-:Y:S05]  /*af40*/  UMOV UR71, UR36 ;  /* 0x0000002400477c82 */ /* 0x000fea0008000000 */
[----:B------:R-:W-:Y:S02]  /*af50*/  UIADD3 UR20, UPT, UPT, UR5, 0x5900, URZ ;  /* 0x0000590005147890 */ /* 0x000fe4000fffe0ff */
[----:B------:R-:W-:Y:S02]  /*af60*/  UIADD3 UR16, UPT, UPT, UR5, 0x6100, URZ ;  /* 0x0000610005107890 */ /* 0x000fe4000fffe0ff */
[----:B------:R-:W-:Y:S02]  /*af70*/  UIADD3 UR12, UPT, UPT, UR5, 0x6900, URZ ;  /* 0x00006900050c7890 */ /* 0x000fe4000fffe0ff */
[----:B------:R-:W-:Y:S02]  /*af80*/  UIADD3 UR8, UPT, UPT, UR5, 0x7100, URZ ;  /* 0x0000710005087890 */ /* 0x000fe4000fffe0ff */
[----:B------:R-:W-:Y:S01]  /*af90*/  UIADD3 UR4, UPT, UPT, UR5, 0x7900, URZ ;  /* 0x0000790005047890 */ /* 0x000fe2000fffe0ff */
[----:B------:R2:W-:Y:S01]  /*afa0*/  UTMASTG.3D [UR20], [UR76] ;  /* 0x000000144c0073b5 */ /* 0x0005e20008010000 */
[----:B------:R-:W-:Y:S02]  /*afb0*/  UIADD3 UR24, UPT, UPT, UR5, 0x8100, URZ ;  /* 0x0000810005187890 */ /* 0x000fe4000fffe0ff */
[----:B------:R-:W-:Y:S02]  /*afc0*/  UIADD3 UR28, UPT, UPT, UR5, 0x8900, URZ ;  /* 0x00008900051c7890 */ /* 0x000fe4000fffe0ff */
[----:B------:R-:W-:Y:S02]  /*afd0*/  UIADD3 UR32, UPT, UPT, UR5, 0x9100, URZ ;  /* 0x0000910005207890 */ /* 0x000fe4000fffe0ff */
[----:B------:R-:W-:Y:S01]  /*afe0*/  UIADD3 UR64, UPT, UPT, UR5, 0x9900, URZ ;  /* 0x0000990005407890 */ /* 0x000fe2000fffe0ff */
[----:B------:R2:W-:Y:S01]  /*aff0*/  UTMASTG.3D [UR16], [UR76] ;  /* 0x000000104c0073b5 */ /* 0x0005e20008010000 */
[----:B------:R-:W-:Y:S02]  /*b000*/  UIADD3 UR68, UPT, UPT, UR5, 0xa100, URZ ;  /* 0x0000a10005447890 */ /* 0x000fe4000fffe0ff */
[----:B------:R-:W-:Y:S02]  /*b010*/  UIADD3 UR72, UPT, UPT, UR5, 0xa900, URZ ;  /* 0x0000a90005487890 */ /* 0x000fe4000fffe0ff */
[----:B------:R-:W-:Y:S01]  /*b020*/  UIADD3 UR5, UPT, UPT, UR21, 0x40, URZ ;  /* 0x0000004015057890 */ /* 0x000fe2000fffe0ff */
[----:B------:R2:W-:Y:S01]  /*b030*/  UTMASTG.3D [UR12], [UR76] ;  /* 0x0000000c4c0073b5 */ /* 0x0005e20008010000 */
[----:B------:R2:W-:Y:S07]  /*b040*/  UTMASTG.3D [UR8], [UR76] ;  /* 0x000000084c0073b5 */ /* 0x0005ee0008010000 */
[----:B------:R2:W-:Y:S01]  /*b050*/  UTMASTG.3D [UR4], [UR76] ;  /* 0x000000044c0073b5 */ /* 0x0005e20008010000 */
[----:B------:R2:W-:Y:S01]  /*b060*/  UTMASTG.3D [UR24], [UR76] ;  /* 0x000000184c0073b5 */ /* 0x0005e20008010000 */
[----:B------:R2:W-:Y:S01]  /*b070*/  UTMASTG.3D [UR28], [UR76] ;  /* 0x0000001c4c0073b5 */ /* 0x0005e20008010000 */
[----:B------:R2:W-:Y:S01]  /*b080*/  UTMASTG.3D [UR32], [UR76] ;  /* 0x000000204c0073b5 */ /* 0x0005e20008010000 */
[----:B------:R2:W-:Y:S01]  /*b090*/  UTMASTG.3D [UR64], [UR76] ;  /* 0x000000404c0073b5 */ /* 0x0005e20008010000 */
[----:B------:R2:W-:Y:S01]  /*b0a0*/  UTMASTG.3D [UR68], [UR76] ;  /* 0x000000444c0073b5 */ /* 0x0005e20008010000 */
[----:B------:R2:W-:Y:S01]  /*b0b0*/  UTMASTG.3D [UR72], [UR76] ;  /* 0x000000484c0073b5 */ /* 0x0005e20008010000 */
[----:B------:R0:W-:Y:S01]  /*b0c0*/  UTMACMDFLUSH ;  /* 0x00000000000079b7 */ /* 0x0001e20000000000 */
[----:B--2---:R-:W-:Y:S04]  /*b0d0*/  DEPBAR.LE SB0, 0x0 ;  /* 0x000080000000791a */ /* 0x004fe80000000000 */
.L_x_114:
[----:B------:R-:W-:Y:S05]  /*b0e0*/  BSYNC.RECONVERGENT B0 ;  /* 0x0000000000007941 */ /* 0x000fea0003800200 */
.L_x_113:
[----:B------:R-:W2:Y:S01]  /*b0f0*/  LDL.LU R7, [R1+0x6c] ;  /* 0x00006c0001077983 */ /* 0x000ea20000300800 */
[----:B------:R-:W-:Y:S02]  /*b100*/  UIADD3 UR62, UPT, UPT, UR42, UR46, URZ ;  /* 0x0000002e2a3e7290 */ /* 0x000fe4000fffe0ff */
[----:B------:R-:W-:Y:S01]  /*b110*/  UIADD3 UR63, UPT, UPT, UR43, UR47, URZ ;  /* 0x0000002f2b3f7290 */ /* 0x000fe2000fffe0ff */
[----:B------:R-:W3:Y:S04]  /*b120*/  LDL.LU R6, [R1+0x58] ;  /* 0x0000580001067983 */ /* 0x000ee80000300800 */
[----:B------:R-:W4:Y:S04]  /*b130*/  LDL.LU R5, [R1+0x64] ;  /* 0x0000640001057983 */ /* 0x000f280000300800 */
[----:B------:R-:W4:Y:S04]  /*b140*/  LDL.LU R4, [R1+0x68] ;  /* 0x0000680001047983 */ /* 0x000f280000300800 */
[----:B------:R-:W2:Y:S01]  /*b150*/  LDL R3, [R1+0x5c] ;  /* 0x00005c0001037983 */ /* 0x000ea20000100800 */
[----:B------:R-:W-:Y:S01]  /*b160*/  BAR.SYNC.DEFER_BLOCKING 0x1, 0x80 ;  /* 0x0042000000007b1d */ /* 0x000fe20000010000 */
[----:B--2---:R-:W-:Y:S02]  /*b170*/  R2UR UR36, R3 ;  /* 0x00000000032472ca */ /* 0x004fe400000e0000 */
[----:B------:R-:W-:Y:S02]  /*b180*/  R2UR UR4, R7 ;  /* 0x00000000070472ca */ /* 0x000fe400000e0000 */
[----:B---3--:R-:W-:Y:S02]  /*b190*/  R2UR UR5, R6 ;  /* 0x00000000060572ca */ /* 0x008fe400000e0000 */
[----:B----4-:R-:W-:Y:S02]  /*b1a0*/  R2UR UR8, R5 ;  /* 0x00000000050872ca */ /* 0x010fe400000e0000 */
[----:B------:R-:W-:Y:S07]  /*b1b0*/  R2UR UR7, R4 ;  /* 0x00000000040772ca */ /* 0x000fee00000e0000 */
[----:B------:R-:W-:Y:S02]  /*b1c0*/  UISETP.NE.AND UP2, UPT, UR4, URZ, UPT ;  /* 0x000000ff0400728c */ /* 0x000fe4000bf45270 */
[----:B------:R-:W-:Y:S02]  /*b1d0*/  UIADD3 UR4, UPT, UPT, UR44, 0x1, URZ ;  /* 0x000000012c047890 */ /* 0x000fe4000fffe0ff */
[----:B------:R-:W-:Y:S02]  /*b1e0*/  UISETP.NE.AND UP0, UPT, UR5, 0x2, UPT ;  /* 0x000000020500788c */ /* 0x000fe4000bf05270 */
[----:B------:R-:W-:Y:S02]  /*b1f0*/  UISETP.NE.AND UP1, UPT, UR4, 0x2, UPT ;  /* 0x000000020400788c */ /* 0x000fe4000bf25270 */
[----:B------:R-:W-:Y:S02]  /*b200*/  USEL UR6, URZ, 0x1, UP0 ;  /* 0x00000001ff067887 */ /* 0x000fe40008000000 */
[----:B------:R-:W-:Y:S02]  /*b210*/  USEL UR17, UR5, URZ, UP0 ;  /* 0x000000ff05117287 */ /* 0x000fe40008000000 */
[----:B------:R-:W-:Y:S02]  /*b220*/  USEL UR5, URZ, 0x1, UP1 ;  /* 0x00000001ff057887 */ /* 0x000fe40008800000 */
[----:B------:R-:W-:Y:S02]  /*b230*/  ULOP3.LUT UR8, UR8, UR6, URZ, 0x3c, !UPT ;  /* 0x0000000608087292 */ /* 0x000fe4000f8e3cff */
[----:B------:R-:W-:Y:S02]  /*b240*/  ULOP3.LUT UR7, UR7, UR5, URZ, 0x3c, !UPT ;  /* 0x0000000507077292 */ /* 0x000fe4000f8e3cff */
[----:B------:R-:W-:Y:S02]  /*b250*/  USEL UR44, UR4, URZ, UP1 ;  /* 0x000000ff042c7287 */ /* 0x000fe40008800000 */
[----:B------:R-:W-:Y:S02]  /*b260*/  IMAD.U32 R4, RZ, RZ, UR8 ;  /* 0x00000008ff047e24 */ /* 0x000fe4000f8e00ff */
[----:B------:R-:W-:Y:S03]  /*b270*/  IMAD.U32 R3, RZ, RZ, UR7 ;  /* 0x00000007ff037e24 */ /* 0x000fe6000f8e00ff */
[----:B------:R3:W-:Y:S04]  /*b280*/  STL [R1+0x64], R4 ;  /* 0x0000640401007387 */ /* 0x0007e80000100800 */
[----:B------:R3:W-:Y:S01]  /*b290*/  STL [R1+0x68], R3 ;  /* 0x0000680301007387 */ /* 0x0007e20000100800 */
[----:B------:R-:W-:Y:S05]  /*b2a0*/  BRA.U UP2, `(.L_x_115) ;  /* 0xffffffa102547547 */ /* 0x000fea000b83ffff */
[----:B------:R-:W-:Y:S05]  /*b2b0*/  EXIT ;  /* 0x000000000000794d */ /* 0x000fea0003800000 */
.L_x_24:
[----:B--2---:R2:W3:Y:S02]  /*b2c0*/  SYNCS.PHASECHK.TRANS64.TRYWAIT P0, [R3+URZ+0xa0], R2 ;  /* 0x0000a002030075a7 */ /* 0x0044e400080011ff */
[----:B---3--:R-:W-:Y:S05]  /*b2d0*/  @!P0 NANOSLEEP.SYNCS 0x989680 ;  /* 0x009896800000895d */ /* 0x008fea0003900000 */
[----:B------:R-:W3:Y:S02]  /*b2e0*/  @!P0 SYNCS.PHASECHK.TRANS64 P0, [R3+URZ+0xa0], R2 ;  /* 0x0000a002030085a7 */ /* 0x000ee400080010ff */
[----:B---3--:R-:W-:Y:S05]  /*b2f0*/  @!P0 BRA `(.L_x_24) ;  /* 0xfffffffc00f08947 */ /* 0x008fea000383ffff */
[----:B------:R-:W-:Y:S05]  /*b300*/  BRA `(.L_x_116) ;  /* 0xffffff6400487947 */ /* 0x000fea000383ffff */
.L_x_27:
[----:B-1----:R-:W-:Y:S07]  /*b310*/  MOV R0, UR33 ;  /* 0x0000002100007c02 */ /* 0x002fee0008000f00 */
.L_x_117:
[----:B-1----:R1:W2:Y:S02]  /*b320*/  SYNCS.PHASECHK.TRANS64.TRYWAIT P0, [R0+URZ+0x18], R3 ;  /* 0x00001803000075a7 */ /* 0x0022a400080011ff */
[----:B--2---:R-:W-:Y:S05]  /*b330*/  @!P0 NANOSLEEP.SYNCS 0x989680 ;  /* 0x009896800000895d */ /* 0x004fea0003900000 */
[----:B------:R-:W2:Y:S02]  /*b340*/  @!P0 SYNCS.PHASECHK.TRANS64 P0, [R0+URZ+0x18], R3 ;  /* 0x00001803000085a7 */ /* 0x000ea400080010ff */
[----:B--2---:R-:W-:Y:S05]  /*b350*/  @!P0 BRA `(.L_x_117) ;  /* 0xfffffffc00f08947 */ /* 0x004fea000383ffff */
[----:B------:R-:W-:Y:S05]  /*b360*/  BRA `(.L_x_26) ;  /* 0xffffff6400a47947 */ /* 0x000fea000383ffff */
.L_x_34:
[----:B-1----:R-:W-:Y:S07]  /*b370*/  MOV R0, UR33 ;  /* 0x0000002100007c02 */ /* 0x002fee0008000f00 */
.L_x_118:
[----:B-1----:R1:W2:Y:S02]  /*b380*/  SYNCS.PHASECHK.TRANS64.TRYWAIT P0, [R0+URZ+0x18], R3 ;  /* 0x00001803000075a7 */ /* 0x0022a400080011ff */
[----:B--2---:R-:W-:Y:S05]  /*b390*/  @!P0 NANOSLEEP.SYNCS 0x989680 ;  /* 0x009896800000895d */ /* 0x004fea0003900000 */
[----:B------:R-:W2:Y:S02]  /*b3a0*/  @!P0 SYNCS.PHASECHK.TRANS64 P0, [R0+URZ+0x18], R3 ;  /* 0x00001803000085a7 */ /* 0x000ea400080010ff */
[----:B--2---:R-:W-:Y:S05]  /*b3b0*/  @!P0 BRA `(.L_x_118) ;  /* 0xfffffffc00f08947 */ /* 0x004fea000383ffff */
[----:B------:R-:W-:Y:S05]  /*b3c0*/  BRA `(.L_x_33) ;  /* 0xffffff6800907947 */ /* 0x000fea000383ffff */
.L_x_39:
[----:B-1----:R1:W2:Y:S02]  /*b3d0*/  SYNCS.PHASECHK.TRANS64.TRYWAIT P0, [R3+URZ+0x50], R0 ;  /* 0x00005000030075a7 */ /* 0x0022a400080011ff */
[----:B--2---:R-:W-:Y:S05]  /*b3e0*/  @!P0 NANOSLEEP.SYNCS 0x989680 ;  /* 0x009896800000895d */ /* 0x004fea0003900000 */
[----:B------:R-:W2:Y:S02]  /*b3f0*/  @!P0 SYNCS.PHASECHK.TRANS64 P0, [R3+URZ+0x50], R0 ;  /* 0x00005000030085a7 */ /* 0x000ea400080010ff */
[----:B--2---:R-:W-:Y:S05]  /*b400*/  @!P0 BRA `(.L_x_39) ;  /* 0xfffffffc00f08947 */ /* 0x004fea000383ffff */
[----:B------:R-:W-:Y:S05]  /*b410*/  BRA `(.L_x_119) ;  /* 0xffffff6c005c7947 */ /* 0x000fea000383ffff */
.L_x_43:
[----:B-1----:R-:W-:-:S07]  /*b420*/  MOV R0, UR5 ;  /* 0x0000000500007c02 */ /* 0x002fce0008000f00 */
.L_x_120:
[----:B-1----:R1:W2:Y:S02]  /*b430*/  SYNCS.PHASECHK.TRANS64.TRYWAIT P0, [R0+URZ], R3 ;  /* 0x00000003000075a7 */ /* 0x0022a400080011ff */
[----:B--2---:R-:W-:Y:S05]  /*b440*/  @!P0 NANOSLEEP.SYNCS 0x989680 ;  /* 0x009896800000895d */ /* 0x004fea0003900000 */
[----:B------:R-:W2:Y:S02]  /*b450*/  @!P0 SYNCS.PHASECHK.TRANS64 P0, [R0+URZ], R3 ;  /* 0x00000003000085a7 */ /* 0x000ea400080010ff */
[----:B--2---:R-:W-:Y:S05]  /*b460*/  @!P0 BRA `(.L_x_120) ;  /* 0xfffffffc00f08947 */ /* 0x004fea000383ffff */
[----:B------:R-:W-:Y:S05]  /*b470*/  BRA `(.L_x_121) ;  /* 0xffffff7000e47947 */ /* 0x000fea000383ffff */
.L_x_44:
[----:B------:R-:W-:-:S07]  /*b480*/  MOV R0, UR5 ;  /* 0x0000000500007c02 */ /* 0x000fce0008000f00 */
.L_x_122:
[----:B-1----:R1:W2:Y:S02]  /*b490*/  SYNCS.PHASECHK.TRANS64.TRYWAIT P0, [R0+URZ], R3 ;  /* 0x00000003000075a7 */ /* 0x0022a400080011ff */
[----:B--2---:R-:W-:Y:S05]  /*b4a0*/  @!P0 NANOSLEEP.SYNCS 0x989680 ;  /* 0x009896800000895d */ /* 0x004fea0003900000 */
[----:B------:R-:W2:Y:S02]  /*b4b0*/  @!P0 SYNCS.PHASECHK.TRANS64 P0, [R0+URZ], R3 ;  /* 0x00000003000085a7 */ /* 0x000ea400080010ff */
[----:B--2---:R-:W-:Y:S05]  /*b4c0*/  @!P0 BRA `(.L_x_122) ;  /* 0xfffffffc00f08947 */ /* 0x004fea000383ffff */
[----:B------:R-:W-:Y:S05]  /*b4d0*/  BRA `(.L_x_123) ;  /* 0xffffff7000f07947 */ /* 0x000fea000383ffff */
.L_x_47:
[----:B-1----:R1:W2:Y:S02]  /*b4e0*/  SYNCS.PHASECHK.TRANS64.TRYWAIT P0, [R2+URZ+0x90], R5 ;  /* 0x00009005020075a7 */ /* 0x0022a400080011ff */
[----:B--2---:R-:W-:Y:S05]  /*b4f0*/  @!P0 NANOSLEEP.SYNCS 0x989680 ;  /* 0x009896800000895d */ /* 0x004fea0003900000 */
[----:B------:R-:W2:Y:S02]  /*b500*/  @!P0 SYNCS.PHASECHK.TRANS64 P0, [R2+URZ+0x90], R5 ;  /* 0x00009005020085a7 */ /* 0x000ea400080010ff */
[----:B--2---:R-:W-:Y:S05]  /*b510*/  @!P0 BRA `(.L_x_47) ;  /* 0xfffffffc00f08947 */ /* 0x004fea000383ffff */
[----:B------:R-:W-:Y:S05]  /*b520*/  BRA `(.L_x_124) ;  /* 0xffffff74004c7947 */ /* 0x000fea000383ffff */
.L_x_48:
[----:B------:R-:W-:-:S07]  /*b530*/  MOV R2, UR5 ;  /* 0x0000000500027c02 */ /* 0x000fce0008000f00 */
.L_x_125:
[----:B-1----:R1:W2:Y:S02]  /*b540*/  SYNCS.PHASECHK.TRANS64.TRYWAIT P0, [R2+URZ+0x60], R5 ;  /* 0x00006005020075a7 */ /* 0x0022a400080011ff */
[----:B--2---:R-:W-:Y:S05]  /*b550*/  @!P0 NANOSLEEP.SYNCS 0x989680 ;  /* 0x009896800000895d */ /* 0x004fea0003900000 */
[----:B------:R-:W2:Y:S02]  /*b560*/  @!P0 SYNCS.PHASECHK.TRANS64 P0, [R2+URZ+0x60], R5 ;  /* 0x00006005020085a7 */ /* 0x000ea400080010ff */
[----:B--2---:R-:W-:Y:S05]  /*b570*/  @!P0 BRA `(.L_x_125) ;  /* 0xfffffffc00f08947 */ /* 0x004fea000383ffff */
[----:B------:R-:W-:Y:S05]  /*b580*/  BRA `(.L_x_126) ;  /* 0xffffff74005c7947 */ /* 0x000fea000383ffff */
.L_x_49:
[----:B-1----:R1:W2:Y:S02]  /*b590*/  SYNCS.PHASECHK.TRANS64.TRYWAIT P1, [R2+URZ+0x50], R5 ;  /* 0x00005005020075a7 */ /* 0x0022a400080211ff */
[----:B--2---:R-:W-:Y:S05]  /*b5a0*/  @!P1 NANOSLEEP.SYNCS 0x989680 ;  /* 0x009896800000995d */ /* 0x004fea0003900000 */
[----:B------:R-:W2:Y:S02]  /*b5b0*/  @!P1 SYNCS.PHASECHK.TRANS64 P1, [R2+URZ+0x50], R5 ;  /* 0x00005005020095a7 */ /* 0x000ea400080210ff */
[----:B--2---:R-:W-:Y:S05]  /*b5c0*/  @!P1 BRA `(.L_x_49) ;  /* 0xfffffffc00f09947 */ /* 0x004fea000383ffff */
[----:B------:R-:W-:Y:S05]  /*b5d0*/  BRA `(.L_x_127) ;  /* 0xffffff74008c7947 */ /* 0x000fea000383ffff */
.L_x_52:
[----:B------:R-:W-:-:S07]  /*b5e0*/  MOV R0, UR5 ;  /* 0x0000000500007c02 */ /* 0x000fce0008000f00 */
.L_x_128:
[----:B-1----:R1:W2:Y:S02]  /*b5f0*/  SYNCS.PHASECHK.TRANS64.TRYWAIT P0, [R0+URZ+0x60], R3 ;  /* 0x00006003000075a7 */ /* 0x0022a400080011ff */
[----:B--2---:R-:W-:Y:S05]  /*b600*/  @!P0 NANOSLEEP.SYNCS 0x989680 ;  /* 0x009896800000895d */ /* 0x004fea0003900000 */
[----:B------:R-:W2:Y:S02]  /*b610*/  @!P0 SYNCS.PHASECHK.TRANS64 P0, [R0+URZ+0x60], R3 ;  /* 0x00006003000085a7 */ /* 0x000ea400080010ff */
[----:B--2---:R-:W-:Y:S05]  /*b620*/  @!P0 BRA `(.L_x_128) ;  /* 0xfffffffc00f08947 */ /* 0x004fea000383ffff */
[----:B------:R-:W-:Y:S05]  /*b630*/  BRA `(.L_x_51) ;  /* 0xffffff7400e07947 */ /* 0x000fea000383ffff */
.L_x_61:
[----:B-1----:R-:W-:-:S04]  /*b640*/  MOV R0, UR4 ;  /* 0x0000000400007c02 */ /* 0x002fc80008000f00 */
[----:B------:R1:W2:Y:S03]  /*b650*/  SYNCS.PHASECHK.TRANS64.TRYWAIT P0, [R0+URZ+0x8], R7 ;  /* 0x00000807000075a7 */ /* 0x0002a600080011ff */
[----:B--2---:R-:W-:Y:S05]  /*b660*/  @!P0 NANOSLEEP.SYNCS 0x989680 ;  /* 0x009896800000895d */ /* 0x004fea0003900000 */
[----:B------:R-:W2:Y:S02]  /*b670*/  @!P0 SYNCS.PHASECHK.TRANS64 P0, [R0+URZ+0x8], R7 ;  /* 0x00000807000085a7 */ /* 0x000ea400080010ff */
[----:B--2---:R-:W-:Y:S05]  /*b680*/  @!P0 BRA `(.L_x_61) ;  /* 0xfffffffc00ec8947 */ /* 0x004fea000383ffff */
[----:B------:R-:W-:Y:S05]  /*b690*/  BRA `(.L_x_60) ;  /* 0xffffff7800947947 */ /* 0x000fea000383ffff */
.L_x_63:
[----:B------:R-:W-:Y:S01]  /*b6a0*/  BSSY B0, `(.L_x_129) ;  /* 0x0000006000007945 */ /* 0x000fe20003800000 */
[----:B------:R-:W-:-:S07]  /*b6b0*/  MOV R15, 0xffffffff ;  /* 0xffffffff000f7802 */ /* 0x000fce0000000f00 */
[----:B-1----:R-:W-:Y:S05]  /*b6c0*/  WARPSYNC.COLLECTIVE R15, `(.L_x_130) ;  /* 0x000000000f0c7348 */ /* 0x002fea0003c00000 */
[----:B------:R-:W-:Y:S02]  /*b6d0*/  ELECT P6, UR79, PT ;  /* 0x00000000004f782f */ /* 0x000fe400038c0000 */
[----:B------:R-:W-:Y:S01]  /*b6e0*/  MOV R14, UR79 ;  /* 0x0000004f000e7c02 */ /* 0x000fe20008000f00 */
[----:B-1----:R-:W-:Y:S10]  /*b6f0*/  ENDCOLLECTIVE ;  /* 0x000000000000791b */ /* 0x002ff40003800000 */
.L_x_130:
[----:B------:R-:W-:Y:S05]  /*b700*/  BSYNC B0 ;  /* 0x0000000000007941 */ /* 0x000fea0003800000 */
.L_x_129:
[----:B------:R-:W-:Y:S01]  /*b710*/  PLOP3.LUT P0, PT, P6, PT, PT, 0x80, 0x8 ;  /* 0x000000000008781c */ /* 0x000fe2000370f070 */
[----:B------:R-:W-:-:S12]  /*b720*/  BRA `(.L_x_131) ;  /* 0xffffff7800c07947 */ /* 0x000fd8000383ffff */
.L_x_65:
[----:B-1----:R-:W-:-:S04]  /*b730*/  MOV R0, UR4 ;  /* 0x0000000400007c02 */ /* 0x002fc80008000f00 */
[----:B------:R1:W2:Y:S03]  /*b740*/  SYNCS.PHASECHK.TRANS64.TRYWAIT P0, [R0+URZ+0x8], R5 ;  /* 0x00000805000075a7 */ /* 0x0002a600080011ff */
[----:B--2---:R-:W-:Y:S05]  /*b750*/  @!P0 NANOSLEEP.SYNCS 0x989680 ;  /* 0x009896800000895d */ /* 0x004fea0003900000 */
[----:B------:R-:W2:Y:S02]  /*b760*/  @!P0 SYNCS.PHASECHK.TRANS64 P0, [R0+URZ+0x8], R5 ;  /* 0x00000805000085a7 */ /* 0x000ea400080010ff */
[----:B--2---:R-:W-:Y:S05]  /*b770*/  @!P0 BRA `(.L_x_65) ;  /* 0xfffffffc00ec8947 */ /* 0x004fea000383ffff */
[----:B------:R-:W-:Y:S05]  /*b780*/  BRA `(.L_x_64) ;  /* 0xffffff7800c47947 */ /* 0x000fea000383ffff */
.L_x_66:
[----:B-1----:R1:W2:Y:S02]  /*b790*/  SYNCS.PHASECHK.TRANS64.TRYWAIT P0, [R0+URZ+0x50], R3 ;  /* 0x00005003000075a7 */ /* 0x0022a400080011ff */
[----:B--2---:R-:W-:Y:S05]  /*b7a0*/  @!P0 NANOSLEEP.SYNCS 0x989680 ;  /* 0x009896800000895d */ /* 0x004fea0003900000 */
[----:B------:R-:W2:Y:S02]  /*b7b0*/  @!P0 SYNCS.PHASECHK.TRANS64 P0, [R0+URZ+0x50], R3 ;  /* 0x00005003000085a7 */ /* 0x000ea400080010ff */
[----:B--2---:R-:W-:Y:S05]  /*b7c0*/  @!P0 BRA `(.L_x_66) ;  /* 0xfffffffc00f08947 */ /* 0x004fea000383ffff */
[----:B------:R-:W-:Y:S05]  /*b7d0*/  BRA `(.L_x_132) ;  /* 0xffffff7c00d07947 */ /* 0x000fea000383ffff */
.L_x_68:
[----:B------:R-:W-:-:S07]  /*b7e0*/  MOV R0, UR19 ;  /* 0x0000001300007c02 */ /* 0x000fce0008000f00 */
.L_x_133:
[----:B-1----:R1:W3:Y:S02]  /*b7f0*/  SYNCS.PHASECHK.TRANS64.TRYWAIT P0, [R0+URZ+0x80], R3 ;  /* 0x00008003000075a7 */ /* 0x0022e400080011ff */
[----:B---3--:R-:W-:Y:S05]  /*b800*/  @!P0 NANOSLEEP.SYNCS 0x989680 ;  /* 0x009896800000895d */ /* 0x008fea0003900000 */
[----:B------:R-:W3:Y:S02]  /*b810*/  @!P0 SYNCS.PHASECHK.TRANS64 P0, [R0+URZ+0x80], R3 ;  /* 0x00008003000085a7 */ /* 0x000ee400080010ff */
[----:B---3--:R-:W-:Y:S05]  /*b820*/  @!P0 BRA `(.L_x_133) ;  /* 0xfffffffc00f08947 */ /* 0x008fea000383ffff */
[----:B------:R-:W-:Y:S05]  /*b830*/  BRA `(.L_x_134) ;  /* 0xffffff8000187947 */ /* 0x000fea000383ffff */
.L_x_71:
[----:B------:R-:W-:Y:S07]  /*b840*/  MOV R0, UR26 ;  /* 0x0000001a00007c02 */ /* 0x000fee0008000f00 */
.L_x_135:
[----:B-1----:R1:W3:Y:S02]  /*b850*/  SYNCS.PHASECHK.TRANS64.TRYWAIT P0, [R0+URZ], R3 ;  /* 0x00000003000075a7 */ /* 0x0022e400080011ff */
[----:B---3--:R-:W-:Y:S05]  /*b860*/  @!P0 NANOSLEEP.SYNCS 0x989680 ;  /* 0x009896800000895d */ /* 0x008fea0003900000 */
[----:B------:R-:W3:Y:S02]  /*b870*/  @!P0 SYNCS.PHASECHK.TRANS64 P0, [R0+URZ], R3 ;  /* 0x00000003000085a7 */ /* 0x000ee400080010ff */
[----:B---3--:R-:W-:Y:S05]  /*b880*/  @!P0 BRA `(.L_x_135) ;  /* 0xfffffffc00f08947 */ /* 0x008fea000383ffff */
[----:B------:R-:W-:Y:S05]  /*b890*/  BRA `(.L_x_70) ;  /* 0xffffff80002c7947 */ /* 0x000fea000383ffff */
.L_x_75:
[----:B-1----:R-:W-:-:S07]  /*b8a0*/  MOV R0, UR5 ;  /* 0x0000000500007c02 */ /* 0x002fce0008000f00 */
.L_x_136:
[----:B-1----:R1:W2:Y:S02]  /*b8b0*/  SYNCS.PHASECHK.TRANS64.TRYWAIT P0, [R0+URZ], R3 ;  /* 0x00000003000075a7 */ /* 0x0022a400080011ff */
[----:B--2---:R-:W-:Y:S05]  /*b8c0*/  @!P0 NANOSLEEP.SYNCS 0x989680 ;  /* 0x009896800000895d */ /* 0x004fea0003900000 */
[----:B------:R-:W2:Y:S02]  /*b8d0*/  @!P0 SYNCS.PHASECHK.TRANS64 P0, [R0+URZ], R3 ;  /* 0x00000003000085a7 */ /* 0x000ea400080010ff */
[----:B--2---:R-:W-:Y:S05]  /*b8e0*/  @!P0 BRA `(.L_x_136) ;  /* 0xfffffffc00f08947 */ /* 0x004fea000383ffff */
[----:B------:R-:W-:Y:S05]  /*b8f0*/  BRA `(.L_x_137) ;  /* 0xffffff8400747947 */ /* 0x000fea000383ffff */
.L_x_78:
[----:B------:R-:W-:-:S07]  /*b900*/  MOV R0, UR9 ;  /* 0x0000000900007c02 */ /* 0x000fce0008000f00 */
.L_x_138:
[----:B-1----:R1:W2:Y:S02]  /*b910*/  SYNCS.PHASECHK.TRANS64.TRYWAIT P1, [R0+URZ+0xb0], R3 ;  /* 0x0000b003000075a7 */ /* 0x0022a400080211ff */
[----:B--2---:R-:W-:Y:S05]  /*b920*/  @!P1 NANOSLEEP.SYNCS 0x989680 ;  /* 0x009896800000995d */ /* 0x004fea0003900000 */
[----:B------:R-:W2:Y:S02]  /*b930*/  @!P1 SYNCS.PHASECHK.TRANS64 P1, [R0+URZ+0xb0], R3 ;  /* 0x0000b003000095a7 */ /* 0x000ea400080210ff */
[----:B--2---:R-:W-:Y:S05]  /*b940*/  @!P1 BRA `(.L_x_138) ;  /* 0xfffffffc00f09947 */ /* 0x004fea000383ffff */
[----:B------:R-:W-:Y:S05]  /*b950*/  BRA `(.L_x_139) ;  /* 0xffffff8400c07947 */ /* 0x000fea000383ffff */
.L_x_83:
[----:B---3--:R3:W4:Y:S02]  /*b960*/  SYNCS.PHASECHK.TRANS64.TRYWAIT P0, [R3+URZ+0x50], R0 ;  /* 0x00005000030075a7 */ /* 0x00872400080011ff */
[----:B----4-:R-:W-:Y:S05]  /*b970*/  @!P0 NANOSLEEP.SYNCS 0x989680 ;  /* 0x009896800000895d */ /* 0x010fea0003900000 */
[----:B------:R-:W4:Y:S02]  /*b980*/  @!P0 SYNCS.PHASECHK.TRANS64 P0, [R3+URZ+0x50], R0 ;  /* 0x00005000030085a7 */ /* 0x000f2400080010ff */
[----:B----4-:R-:W-:Y:S05]  /*b990*/  @!P0 BRA `(.L_x_83) ;  /* 0xfffffffc00f08947 */ /* 0x010fea000383ffff */
[----:B------:R-:W-:Y:S05]  /*b9a0*/  BRA `(.L_x_140) ;  /* 0xffffff8800e47947 */ /* 0x000fea000383ffff */
.L_x_86:
[----:B------:R-:W-:Y:S07]  /*b9b0*/  MOV R0, UR31 ;  /* 0x0000001f00007c02 */ /* 0x000fee0008000f00 */
.L_x_141:
[----:B---3--:R3:W4:Y:S02]  /*b9c0*/  SYNCS.PHASECHK.TRANS64.TRYWAIT P1, [R0+URZ+0x48], R3 ;  /* 0x00004803000075a7 */ /* 0x00872400080211ff */
[----:B----4-:R-:W-:Y:S05]  /*b9d0*/  @!P1 NANOSLEEP.SYNCS 0x989680 ;  /* 0x009896800000995d */ /* 0x010fea0003900000 */
[----:B------:R-:W4:Y:S02]  /*b9e0*/  @!P1 SYNCS.PHASECHK.TRANS64 P1, [R0+URZ+0x48], R3 ;  /* 0x00004803000095a7 */ /* 0x000f2400080210ff */
[----:B----4-:R-:W-:Y:S05]  /*b9f0*/  @!P1 BRA `(.L_x_141) ;  /* 0xfffffffc00f09947 */ /* 0x010fea000383ffff */
[----:B------:R-:W-:Y:S05]  /*ba00*/  BRA `(.L_x_85) ;  /* 0xffffff9000447947 */ /* 0x000fea000383ffff */
.L_x_89:
[----:B------:R-:W-:Y:S07]  /*ba10*/  MOV R3, UR31 ;  /* 0x0000001f00037c02 */ /* 0x000fee0008000f00 */
.L_x_142:
[----:B---3--:R3:W4:Y:S02]  /*ba20*/  SYNCS.PHASECHK.TRANS64.TRYWAIT P0, [R3+URZ+0x38], R2 ;  /* 0x00003802030075a7 */ /* 0x00872400080011ff */
[----:B----4-:R-:W-:Y:S05]  /*ba30*/  @!P0 NANOSLEEP.SYNCS 0x989680 ;  /* 0x009896800000895d */ /* 0x010fea0003900000 */
[----:B------:R-:W4:Y:S02]  /*ba40*/  @!P0 SYNCS.PHASECHK.TRANS64 P0, [R3+URZ+0x38], R2 ;  /* 0x00003802030085a7 */ /* 0x000f2400080010ff */
[----:B----4-:R-:W-:Y:S05]  /*ba50*/  @!P0 BRA `(.L_x_142) ;  /* 0xfffffffc00f08947 */ /* 0x010fea000383ffff */
[----:B------:R-:W-:Y:S05]  /*ba60*/  BRA `(.L_x_143) ;  /* 0xffffff9000a87947 */ /* 0x000fea000383ffff */
.L_x_92:
[----:B------:R-:W-:Y:S07]  /*ba70*/  MOV R0, UR4 ;  /* 0x0000000400007c02 */ /* 0x000fee0008000f00 */
.L_x_144:
[----:B-1----:R1:W2:Y:S02]  /*ba80*/  SYNCS.PHASECHK.TRANS64.TRYWAIT P0, [R0+URZ+0x50], R3 ;  /* 0x00005003000075a7 */ /* 0x0022a400080011ff */
[----:B--2---:R-:W-:Y:S05]  /*ba90*/  @!P0 NANOSLEEP.SYNCS 0x989680 ;  /* 0x009896800000895d */ /* 0x004fea0003900000 */
[----:B------:R-:W2:Y:S02]  /*baa0*/  @!P0 SYNCS.PHASECHK.TRANS64 P0, [R0+URZ+0x50], R3 ;  /* 0x00005003000085a7 */ /* 0x000ea400080010ff */
[----:B--2---:R-:W-:Y:S05]  /*bab0*/  @!P0 BRA `(.L_x_144) ;  /* 0xfffffffc00f08947 */ /* 0x004fea000383ffff */
[----:B------:R-:W-:Y:S05]  /*bac0*/  BRA `(.L_x_145) ;  /* 0xffffff98007c7947 */ /* 0x000fea000383ffff */
.L_x_98:
[----:B------:R-:W-:Y:S11]  /*bad0*/  R2UR UR4, R10 ;  /* 0x000000000a0472ca */ /* 0x000ff600000e0000 */
[----:B------:R-:W-:Y:S02]  /*bae0*/  @!UPT UIADD3 URZ, UPT, UPT, URZ, URZ, URZ ;  /* 0x000000fffffff290 */ /* 0x000fe4000fffe0ff */
[----:B------:R-:W-:Y:S07]  /*baf0*/  MOV R3, UR4 ;  /* 0x0000000400037c02 */ /* 0x000fee0008000f00 */
.L_x_146:
[----:B-1----:R1:W2:Y:S02]  /*bb00*/  SYNCS.PHASECHK.TRANS64.TRYWAIT P1, [R3+URZ+0x30], R4 ;  /* 0x00003004030075a7 */ /* 0x0022a400080211ff */
[----:B--2---:R-:W-:Y:S05]  /*bb10*/  @!P1 NANOSLEEP.SYNCS 0x989680 ;  /* 0x009896800000995d */ /* 0x004fea0003900000 */
[----:B------:R-:W2:Y:S02]  /*bb20*/  @!P1 SYNCS.PHASECHK.TRANS64 P1, [R3+URZ+0x30], R4 ;  /* 0x00003004030095a7 */ /* 0x000ea400080210ff */
[----:B--2---:R-:W-:Y:S05]  /*bb30*/  @!P1 BRA `(.L_x_146) ;  /* 0xfffffffc00f09947 */ /* 0x004fea000383ffff */
[----:B------:R-:W-:Y:S05]  /*bb40*/  BRA `(.L_x_97) ;  /* 0xffffffa400c07947 */ /* 0x000fea000383ffff */
.L_x_100:
[----:B------:R-:W-:Y:S11]  /*bb50*/  R2UR UR4, R4 ;  /* 0x00000000040472ca */ /* 0x000ff600000e0000 */
[----:B------:R-:W-:Y:S02]  /*bb60*/  @!UPT UIADD3 URZ, UPT, UPT, URZ, URZ, URZ ;  /* 0x000000fffffff290 */ /* 0x000fe4000fffe0ff */
[----:B------:R-:W-:Y:S07]  /*bb70*/  MOV R3, UR4 ;  /* 0x0000000400037c02 */ /* 0x000fee0008000f00 */
.L_x_147:
[----:B--2---:R2:W3:Y:S02]  /*bb80*/  SYNCS.PHASECHK.TRANS64.TRYWAIT P1, [R3+URZ+0x70], R0 ;  /* 0x00007000030075a7 */ /* 0x0044e400080211ff */
[----:B---3--:R-:W-:Y:S05]  /*bb90*/  @!P1 NANOSLEEP.SYNCS 0x989680 ;  /* 0x009896800000995d */ /* 0x008fea0003900000 */
[----:B------:R-:W3:Y:S02]  /*bba0*/  @!P1 SYNCS.PHASECHK.TRANS64 P1, [R3+URZ+0x70], R0 ;  /* 0x00007000030095a7 */ /* 0x000ee400080210ff */
[----:B---3--:R-:W-:Y:S05]  /*bbb0*/  @!P1 BRA `(.L_x_147) ;  /* 0xfffffffc00f09947 */ /* 0x008fea000383ffff */
[----:B------:R-:W-:Y:S05]  /*bbc0*/  BRA `(.L_x_99) ;  /* 0xffffffa800bc7947 */ /* 0x000fea000383ffff */
        .weak           $__internal_0_$__cuda_sm10x_tcgen05_guardrail_trap_col_being_dealloced_not_returned_by_alloc
        .type           $__internal_0_$__cuda_sm10x_tcgen05_guardrail_trap_col_being_dealloced_not_returned_by_alloc,@function
        .size           $__internal_0_$__cuda_sm10x_tcgen05_guardrail_trap_col_being_dealloced_not_returned_by_alloc,($__internal_1_$__cuda_sm10x_tcgen05_guardrail_trap_phase_invalid_during_alloc - $__internal_0_$__cuda_sm10x_tcgen05_guardrail_trap_col_being_dealloced_not_returned_by_alloc)
$__internal_0_$__cuda_sm10x_tcgen05_guardrail_trap_col_being_dealloced_not_returned_by_alloc:
[----:B------:R-:W-:Y:S05]  /*bbd0*/  BPT.TRAP 0x1 ;  /* 0x000000040000795c */ /* 0x000fea0000300000 */
[----:B------:R-:W-:-:S04]  /*bbe0*/  HFMA2 R3, -RZ, RZ, 0, 0 ;  /* 0x00000000ff037431 */ /* 0x000fc800000001ff */
[----:B------:R-:W-:Y:S05]  /*bbf0*/  RET.REL.NODEC R2 `(_ZN7cutlass13device_kernelINS_4gemm6kernel13GemmUniversalIN4cute5tupleIJiiiiEEENS1_10collective13CollectiveMmaINS1_35MainloopSm100TmaUmmaWarpSpecializedILi3ELi2ELi2ENS5_IJNS4_1CILi2EEENSA_ILi1EEESC_EEEEENS5_IJNSA_ILi256EEENSA_ILi176EEESF_EEENS_12float_e4m3_tENS5_IJlSC_lEEESI_SJ_NS4_8TiledMMAINS4_8MMA_AtomIJNS4_10MMA_TraitsINS4_25SM100_MMA_F8F6F4_2x1SM_SSEJSI_SI_fSF_SG_NS4_17integral_constantINS4_4UMMA5MajorELSQ_0EEESR_NSO_INSP_7ScaleInELSS_0EEEST_EEEEEENS4_6LayoutINS5_IJSC_SC_SC_EEENS5_IJNSA_ILi0EEESY_SY_EEEEENS5_IJNS4_10UnderscoreES11_S11_EEEEENS4_18SM100_TMA_2SM_LOADENS4_14ComposedLayoutINS4_7SwizzleILi3ELi4ELi3EEENS4_18smem_ptr_flag_bitsILi8EEENSW_INS5_IJNSA_ILi8EEENSA_ILi128EEEEEENS5_IJS1B_SC_EEEEEEEvNS4_8identityES14_S1F_vS1G_EENS_8epilogue10collective18CollectiveEpilogueINS1I_23Sm100TmaWarpSpecializedILi1ELi1ELi176ELb0ELb0EEEJNS5_IJS1B_SG_SF_EEENS5_IJNSW_IS1B_SC_EENSW_ISG_SC_EEEEESI_SJ_SI_SJ_NS1I_6fusion15FusionCallbacksIS1M_NS1R_17LinearCombinationISI_fSI_fLNS_15FloatRoundStyleE2EEES1N_S1Q_JEEENS4_5SM1004TMEM4LOAD26SM100_TMEM_LOAD_32dp32b16xENS4_13SM90_TMA_LOADENS15_INS16_ILi0ELi4ELi3EEES19_NSW_INS5_IJS1A_NSA_ILi16EEEEEENS5_IJS23_SC_EEEEEEENS4_39AutoVectorizingCopyWithAssumedAlignmentILi128EEENS4_14SM90_TMA_STOREES27_S29_S29_EEEvvEEEEvNT_6ParamsE) ;  /* 0xffffff4402007950 */ /* 0x000fea0003c3ffff */
        .weak           $__internal_1_$__cuda_sm10x_tcgen05_guardrail_trap_phase_invalid_during_alloc
        .type           $__internal_1_$__cuda_sm10x_tcgen05_guardrail_trap_phase_invalid_during_alloc,@function
        .size           $__internal_1_$__cuda_sm10x_tcgen05_guardrail_trap_phase_invalid_during_alloc,($__internal_2_$__cuda_sm10x_tcgen05_guardrail_trap_unallocated_columns_being_dealloced - $__internal_1_$__cuda_sm10x_tcgen05_guardrail_trap_phase_invalid_during_alloc)
$__internal_1_$__cuda_sm10x_tcgen05_guardrail_trap_phase_invalid_during_alloc:
[----:B------:R-:W-:Y:S05]  /*bc00*/  BPT.TRAP 0x1 ;  /* 0x000000040000795c */ /* 0x000fea0000300000 */
[----:B------:R-:W-:-:S04]  /*bc10*/  MOV R5, 0x0 ;  /* 0x0000000000057802 */ /* 0x000fc80000000f00 */
[----:B------:R-:W-:Y:S05]  /*bc20*/  RET.REL.NODEC R4 `(_ZN7cutlass13device_kernelINS_4gemm6kernel13GemmUniversalIN4cute5tupleIJiiiiEEENS1_10collective13CollectiveMmaINS1_35MainloopSm100TmaUmmaWarpSpecializedILi3ELi2ELi2ENS5_IJNS4_1CILi2EEENSA_ILi1EEESC_EEEEENS5_IJNSA_ILi256EEENSA_ILi176EEESF_EEENS_12float_e4m3_tENS5_IJlSC_lEEESI_SJ_NS4_8TiledMMAINS4_8MMA_AtomIJNS4_10MMA_TraitsINS4_25SM100_MMA_F8F6F4_2x1SM_SSEJSI_SI_fSF_SG_NS4_17integral_constantINS4_4UMMA5MajorELSQ_0EEESR_NSO_INSP_7ScaleInELSS_0EEEST_EEEEEENS4_6LayoutINS5_IJSC_SC_SC_EEENS5_IJNSA_ILi0EEESY_SY_EEEEENS5_IJNS4_10UnderscoreES11_S11_EEEEENS4_18SM100_TMA_2SM_LOADENS4_14ComposedLayoutINS4_7SwizzleILi3ELi4ELi3EEENS4_18smem_ptr_flag_bitsILi8EEENSW_INS5_IJNSA_ILi8EEENSA_ILi128EEEEEENS5_IJS1B_SC_EEEEEEEvNS4_8identityES14_S1F_vS1G_EENS_8epilogue10collective18CollectiveEpilogueINS1I_23Sm100TmaWarpSpecializedILi1ELi1ELi176ELb0ELb0EEEJNS5_IJS1B_SG_SF_EEENS5_IJNSW_IS1B_SC_EENSW_ISG_SC_EEEEESI_SJ_SI_SJ_NS1I_6fusion15FusionCallbacksIS1M_NS1R_17LinearCombinationISI_fSI_fLNS_15FloatRoundStyleE2EEES1N_S1Q_JEEENS4_5SM1004TMEM4LOAD26SM100_TMEM_LOAD_32dp32b16xENS4_13SM90_TMA_LOADENS15_INS16_ILi0ELi4ELi3EEES19_NSW_INS5_IJS1A_NSA_ILi16EEEEEENS5_IJS23_SC_EEEEEEENS4_39AutoVectorizingCopyWithAssumedAlignmentILi128EEENS4_14SM90_TMA_STOREES27_S29_S29_EEEvvEEEEvNT_6ParamsE) ;  /* 0xffffff4004f47950 */ /* 0x000fea0003c3ffff */
        .weak           $__internal_2_$__cuda_sm10x_tcgen05_guardrail_trap_unallocated_columns_being_dealloced
        .type           $__internal_2_$__cuda_sm10x_tcgen05_guardrail_trap_unallocated_columns_being_dealloced,@function
        .size           $__internal_2_$__cuda_sm10x_tcgen05_guardrail_trap_unallocated_columns_being_dealloced,(.L_x_149 - $__internal_2_$__cuda_sm10x_tcgen05_guardrail_trap_unallocated_columns_being_dealloced)
$__internal_2_$__cuda_sm10x_tcgen05_guardrail_trap_unallocated_columns_being_dealloced:
[----:B------:R-:W-:Y:S05]  /*bc30*/  BPT.TRAP 0x1 ;  /* 0x000000040000795c */ /* 0x000fea0000300000 */
[----:B------:R-:W-:-:S04]  /*bc40*/  HFMA2 R3, -RZ, RZ, 0, 0 ;  /* 0x00000000ff037431 */ /* 0x000fc800000001ff */
[----:B------:R-:W-:Y:S05]  /*bc50*/  RET.REL.NODEC R2 `(_ZN7cutlass13device_kernelINS_4gemm6kernel13GemmUniversalIN4cute5tupleIJiiiiEEENS1_10collective13CollectiveMmaINS1_35MainloopSm100TmaUmmaWarpSpecializedILi3ELi2ELi2ENS5_IJNS4_1CILi2EEENSA_ILi1EEESC_EEEEENS5_IJNSA_ILi256EEENSA_ILi176EEESF_EEENS_12float_e4m3_tENS5_IJlSC_lEEESI_SJ_NS4_8TiledMMAINS4_8MMA_AtomIJNS4_10MMA_TraitsINS4_25SM100_MMA_F8F6F4_2x1SM_SSEJSI_SI_fSF_SG_NS4_17integral_constantINS4_4UMMA5MajorELSQ_0EEESR_NSO_INSP_7ScaleInELSS_0EEEST_EEEEEENS4_6LayoutINS5_IJSC_SC_SC_EEENS5_IJNSA_ILi0EEESY_SY_EEEEENS5_IJNS4_10UnderscoreES11_S11_EEEEENS4_18SM100_TMA_2SM_LOADENS4_14ComposedLayoutINS4_7SwizzleILi3ELi4ELi3EEENS4_18smem_ptr_flag_bitsILi8EEENSW_INS5_IJNSA_ILi8EEENSA_ILi128EEEEEENS5_IJS1B_SC_EEEEEEEvNS4_8identityES14_S1F_vS1G_EENS_8epilogue10collective18CollectiveEpilogueINS1I_23Sm100TmaWarpSpecializedILi1ELi1ELi176ELb0ELb0EEEJNS5_IJS1B_SG_SF_EEENS5_IJNSW_IS1B_SC_EENSW_ISG_SC_EEEEESI_SJ_SI_SJ_NS1I_6fusion15FusionCallbacksIS1M_NS1R_17LinearCombinationISI_fSI_fLNS_15FloatRoundStyleE2EEES1N_S1Q_JEEENS4_5SM1004TMEM4LOAD26SM100_TMEM_LOAD_32dp32b16xENS4_13SM90_TMA_LOADENS15_INS16_ILi0ELi4ELi3EEES19_NSW_INS5_IJS1A_NSA_ILi16EEEEEENS5_IJS23_SC_EEEEEEENS4_39AutoVectorizingCopyWithAssumedAlignmentILi128EEENS4_14SM90_TMA_STOREES27_S29_S29_EEEvvEEEEvNT_6ParamsE) ;  /* 0xffffff4002e87950 */ /* 0x000fea0003c3ffff */
.L_x_148:
[----:B------:R-:W-:-:S00]  /*bc60*/  BRA `(.L_x_148) ;  /* 0xfffffffc00fc7947 */ /* 0x000fc0000383ffff */
[----:B------:R-:W-:-:S00]  /*bc70*/  NOP ;  /* 0x0000000000007918 */ /* 0x000fc00000000000 */
        /* <DEDUP_REMOVED lines=8> */
.L_x_149:


//--------------------- .nv.global.init           --------------------------
	.section	.nv.global.init,"aw",@progbits
.nv.global.init:
	.type		$str$26,@object
	.size		$str$26,($str$25 - $str$26)
$str$26:
        /*0000*/ 	.byte	0x2f, 0x74, 0x6d, 0x70, 0x2f, 0x63, 0x75, 0x74, 0x6c, 0x61, 0x73, 0x73, 0x5f, 0x73, 0x77, 0x65
        /*0010*/ 	.byte	0x65, 0x70, 0x5f, 0x73, 0x72, 0x63, 0x2f, 0x69, 0x6e, 0x63, 0x6c, 0x75, 0x64, 0x65, 0x2f, 0x63
        /*0020*/ 	.byte	0x75, 0x74, 0x65, 0x2f, 0x61, 0x74, 0x6f, 0x6d, 0x2f, 0x63, 0x6f, 0x70, 0x79, 0x5f, 0x74, 0x72
        /*0030*/ 	.byte	0x61, 0x69, 0x74, 0x73, 0x5f, 0x73, 0x6d, 0x31, 0x30, 0x30, 0x2e, 0x68, 0x70, 0x70, 0x00
	.type		$str$25,@object
	.size		$str$25,(__unnamed_1 - $str$25)
$str$25:
        /*003f*/ 	.byte	0x28, 0x28, 0x75, 0x69, 0x6e, 0x74, 0x33, 0x32, 0x5f, 0x74, 0x28, 0x74, 0x68, 0x72, 0x65, 0x61
        /*004f*/ 	.byte	0x64, 0x49, 0x64, 0x78, 0x2e, 0x78, 0x29, 0x20, 0x2f, 0x20, 0x33, 0x32, 0x29, 0x20, 0x25, 0x20
        /*005f*/ 	.byte	0x34, 0x29, 0x20, 0x3d, 0x3d, 0x20, 0x28, 0x28, 0x28, 0x74, 0x6d, 0x65, 0x6d, 0x5f, 0x61, 0x64
        /*006f*/ 	.byte	0x64, 0x72, 0x20, 0x3e, 0x3e, 0x20, 0x31, 0x36, 0x29, 0x20, 0x2f, 0x20, 0x33, 0x32, 0x29, 0x20
        /*007f*/ 	.byte	0x25, 0x20, 0x34, 0x29, 0x00
	.type		__unnamed_1,@object
	.size		__unnamed_1,(.L_1 - __unnamed_1)
__unnamed_1:
        /* <DEDUP_REMOVED lines=37> */
        /*02d4*/ 	.byte	0x3a, 0x43, 0x3c, 0x30, 0x3e, 0x3e, 0x3e, 0x3e, 0x5d, 0x00
.L_1:


//--------------------- .nv.shared._ZN7cutlass13device_kernelINS_4gemm6kernel13GemmUniversalIN4cute5tupleIJiiiiEEENS1_10collective13CollectiveMmaINS1_35MainloopSm100TmaUmmaWarpSpecializedILi3ELi2ELi2ENS5_IJNS4_1CILi2EEENSA_ILi1EEESC_EEEEENS5_IJNSA_ILi256EEENSA_ILi176EEESF_EEENS_12float_e4m3_tENS5_IJlSC_lEEESI_SJ_NS4_8TiledMMAINS4_8MMA_AtomIJNS4_10MMA_TraitsINS4_25SM100_MMA_F8F6F4_2x1SM_SSEJSI_SI_fSF_SG_NS4_17integral_constantINS4_4UMMA5MajorELSQ_0EEESR_NSO_INSP_7ScaleInELSS_0EEEST_EEEEEENS4_6LayoutINS5_IJSC_SC_SC_EEENS5_IJNSA_ILi0EEESY_SY_EEEEENS5_IJNS4_10UnderscoreES11_S11_EEEEENS4_18SM100_TMA_2SM_LOADENS4_14ComposedLayoutINS4_7SwizzleILi3ELi4ELi3EEENS4_18smem_ptr_flag_bitsILi8EEENSW_INS5_IJNSA_ILi8EEENSA_ILi128EEEEEENS5_IJS1B_SC_EEEEEEEvNS4_8identityES14_S1F_vS1G_EENS_8epilogue10collective18CollectiveEpilogueINS1I_23Sm100TmaWarpSpecializedILi1ELi1ELi176ELb0ELb0EEEJNS5_IJS1B_SG_SF_EEENS5_IJNSW_IS1B_SC_EENSW_ISG_SC_EEEEESI_SJ_SI_SJ_NS1I_6fusion15FusionCallbacksIS1M_NS1R_17LinearCombinationISI_fSI_fLNS_15FloatRoundStyleE2EEES1N_S1Q_JEEENS4_5SM1004TMEM4LOAD26SM100_TMEM_LOAD_32dp32b16xENS4_13SM90_TMA_LOADENS15_INS16_ILi0ELi4ELi3EEES19_NSW_INS5_IJS1A_NSA_ILi16EEEEEENS5_IJS23_SC_EEEEEEENS4_39AutoVectorizingCopyWithAssumedAlignmentILi128EEENS4_14SM90_TMA_STOREES27_S29_S29_EEEvvEEEEvNT_6ParamsE --------------------------
	.section	.nv.shared._ZN7cutlass13device_kernelINS_4gemm6kernel13GemmUniversalIN4cute5tupleIJiiiiEEENS1_10collective13CollectiveMmaINS1_35MainloopSm100TmaUmmaWarpSpecializedILi3ELi2ELi2ENS5_IJNS4_1CILi2EEENSA_ILi1EEESC_EEEEENS5_IJNSA_ILi256EEENSA_ILi176EEESF_EEENS_12float_e4m3_tENS5_IJlSC_lEEESI_SJ_NS4_8TiledMMAINS4_8MMA_AtomIJNS4_10MMA_TraitsINS4_25SM100_MMA_F8F6F4_2x1SM_SSEJSI_SI_fSF_SG_NS4_17integral_constantINS4_4UMMA5MajorELSQ_0EEESR_NSO_INSP_7ScaleInELSS_0EEEST_EEEEEENS4_6LayoutINS5_IJSC_SC_SC_EEENS5_IJNSA_ILi0EEESY_SY_EEEEENS5_IJNS4_10UnderscoreES11_S11_EEEEENS4_18SM100_TMA_2SM_LOADENS4_14ComposedLayoutINS4_7SwizzleILi3ELi4ELi3EEENS4_18smem_ptr_flag_bitsILi8EEENSW_INS5_IJNSA_ILi8EEENSA_ILi128EEEEEENS5_IJS1B_SC_EEEEEEEvNS4_8identityES14_S1F_vS1G_EENS_8epilogue10collective18CollectiveEpilogueINS1I_23Sm100TmaWarpSpecializedILi1ELi1ELi176ELb0ELb0EEEJNS5_IJS1B_SG_SF_EEENS5_IJNSW_IS1B_SC_EENSW_ISG_SC_EEEEESI_SJ_SI_SJ_NS1I_6fusion15FusionCallbacksIS1M_NS1R_17LinearCombinationISI_fSI_fLNS_15FloatRoundStyleE2EEES1N_S1Q_JEEENS4_5SM1004TMEM4LOAD26SM100_TMEM_LOAD_32dp32b16xENS4_13SM90_TMA_LOADENS15_INS16_ILi0ELi4ELi3EEES19_NSW_INS5_IJS1A_NSA_ILi16EEEEEENS5_IJS23_SC_EEEEEEENS4_39AutoVectorizingCopyWithAssumedAlignmentILi128EEENS4_14SM90_TMA_STOREES27_S29_S29_EEEvvEEEEvNT_6ParamsE,"aw",@nobits
	.sectionflags	@""
	.align	16
	.zero		1024


//--------------------- .nv.shared.reserved.0     --------------------------
	.section	.nv.shared.reserved.0,"aw",@nobits
	.weak		__nv_reservedSMEM_offset_0_alias
	.size		__nv_reservedSMEM_offset_0_alias, 0, 64
	.other		__nv_reservedSMEM_offset_0_alias,@"STO_CUDA_RESERVED_SHARED STV_DEFAULT"
__nv_reservedSMEM_offset_0_alias:
	.zero		0
.nv.shared.reserved.0:
	.zero		64
	.weak		__nv_reservedSMEM_tcgen05_partition
	.type		__nv_reservedSMEM_tcgen05_partition,@object
	.size		__nv_reservedSMEM_tcgen05_partition,(.L_0 - __nv_reservedSMEM_tcgen05_partition)
__nv_reservedSMEM_tcgen05_partition:
	.zero		32
.L_0:


//--------------------- .nv.global                --------------------------
	.section	.nv.global,"aw",@nobits
.nv.global:
	.type		_ZN40_INTERNAL_bb1a6d85_4_k_cu_469218e0_327384cute1_E,@object
	.size		_ZN40_INTERNAL_bb1a6d85_4_k_cu_469218e0_327384cute1_E,(_ZN40_INTERNAL_bb1a6d85_4_k_cu_469218e0_327384cuda3std3__45__cpo6cbeginE - _ZN40_INTERNAL_bb1a6d85_4_k_cu_469218e0_327384cute1_E)
_ZN40_INTERNAL_bb1a6d85_4_k_cu_469218e0_327384cute1_E:
	.zero		1
	.type		_ZN40_INTERNAL_bb1a6d85_4_k_cu_469218e0_327384cuda3std3__45__cpo6cbeginE,@object
	.size		_ZN40_INTERNAL_bb1a6d85_4_k_cu_469218e0_327384cuda3std3__45__cpo6cbeginE,(_ZN40_INTERNAL_bb1a6d85_4_k_cu_469218e0_327384cuda3std3__48in_placeE - _ZN40_INTERNAL_bb1a6d85_4_k_cu_469218e0_327384cuda3std3__45__cpo6cbeginE)
_ZN40_INTERNAL_bb1a6d85_4_k_cu_469218e0_327384cuda3std3__45__cpo6cbeginE:
	.zero		1
	.type		_ZN40_INTERNAL_bb1a6d85_4_k_cu_469218e0_327384cuda3std3__48in_placeE,@object
	.size		_ZN40_INTERNAL_bb1a6d85_4_k_cu_469218e0_327384cuda3std3__48in_placeE,(_ZN40_INTERNAL_bb1a6d85_4_k_cu_469218e0_327384cuda3std6ranges3__45__cpo9iter_moveE - _ZN40_INTERNAL_bb1a6d85_4_k_cu_469218e0_327384cuda3std3__48in_placeE)
_ZN40_INTERNAL_bb1a6d85_4_k_cu_469218e0_327384cuda3std3__48in_placeE:
	.zero		1
	.type		_ZN40_INTERNAL_bb1a6d85_4_k_cu_469218e0_327384cuda3std6ranges3__45__cpo9iter_moveE,@object
	.size		_ZN40_INTERNAL_bb1a6d85_4_k_cu_469218e0_327384cuda3std6ranges3__45__cpo9iter_moveE,(_ZN40_INTERNAL_bb1a6d85_4_k_cu_469218e0_327384cuda3std3__45__cpo5beginE - _ZN40_INTERNAL_bb1a6d85_4_k_cu_469218e0_327384cuda3std6ranges3__45__cpo9iter_moveE)
_ZN40_INTERNAL_bb1a6d85_4_k_cu_469218e0_327384cuda3std6ranges3__45__cpo9iter_moveE:
	.zero		1
	.type		_ZN40_INTERNAL_bb1a6d85_4_k_cu_469218e0_327384cuda3std3__45__cpo5beginE,@object
	.size		_ZN40_INTERNAL_bb1a6d85_4_k_cu_469218e0_327384cuda3std3__45__cpo5beginE,(_ZN40_INTERNAL_bb1a6d85_4_k_cu_469218e0_327384cuda3std3__442_GLOBAL__N__bb1a6d85_4_k_cu_469218e0_327386ignoreE - _ZN40_INTERNAL_bb1a6d85_4_k_cu_469218e0_327384cuda3std3__45__cpo5beginE)
_ZN40_INTERNAL_bb1a6d85_4_k_cu_469218e0_327384cuda3std3__45__cpo5beginE:
	.zero		1
	.type		_ZN40_INTERNAL_bb1a6d85_4_k_cu_469218e0_327384cuda3std3__442_GLOBAL__N__bb1a6d85_4_k_cu_469218e0_327386ignoreE,@object
	.size		_ZN40_INTERNAL_bb1a6d85_4_k_cu_469218e0_327384cuda3std3__442_GLOBAL__N__bb1a6d85_4_k_cu_469218e0_327386ignoreE,(_ZN40_INTERNAL_bb1a6d85_4_k_cu_469218e0_327384cute7productE - _ZN40_INTERNAL_bb1a6d85_4_k_cu_469218e0_327384cuda3std3__442_GLOBAL__N__bb1a6d85_4_k_cu_469218e0_327386ignoreE)
_ZN40_INTERNAL_bb1a6d85_4_k_cu_469218e0_327384cuda3std3__442_GLOBAL__N__bb1a6d85_4_k_cu_469218e0_327386ignoreE:
	.zero		1
	.type		_ZN40_INTERNAL_bb1a6d85_4_k_cu_469218e0_327384cute7productE,@object
	.size		_ZN40_INTERNAL_bb1a6d85_4_k_cu_469218e0_327384cute7productE,(_ZN40_INTERNAL_bb1a6d85_4_k_cu_469218e0_327384cuda3std3__45__cpo3endE - _ZN40_INTERNAL_bb1a6d85_4_k_cu_469218e0_327384cute7productE)
_ZN40_INTERNAL_bb1a6d85_4_k_cu_469218e0_327384cute7productE:
	.zero		1
	.type		_ZN40_INTERNAL_bb1a6d85_4_k_cu_469218e0_327384cuda3std3__45__cpo3endE,@object
	.size		_ZN40_INTERNAL_bb1a6d85_4_k_cu_469218e0_327384cuda3std3__45__cpo3endE,(_ZN40_INTERNAL_bb1a6d85_4_k_cu_469218e0_327384cuda3std3__419piecewise_constructE - _ZN40_INTERNAL_bb1a6d85_4_k_cu_469218e0_327384cuda3std3__45__cpo3endE)
_ZN40_INTERNAL_bb1a6d85_4_k_cu_469218e0_327384cuda3std3__45__cpo3endE:
	.zero		1
	.type		_ZN40_INTERNAL_bb1a6d85_4_k_cu_469218e0_327384cuda3std3__419piecewise_constructE,@object
	.size		_ZN40_INTERNAL_bb1a6d85_4_k_cu_469218e0_327384cuda3std3__419piecewise_constructE,(_ZN40_INTERNAL_bb1a6d85_4_k_cu_469218e0_327384cuda3std3__45__cpo4cendE - _ZN40_INTERNAL_bb1a6d85_4_k_cu_469218e0_327384cuda3std3__419piecewise_constructE)
_ZN40_INTERNAL_bb1a6d85_4_k_cu_469218e0_327384cuda3std3__419piecewise_constructE:
	.zero		1
	.type		_ZN40_INTERNAL_bb1a6d85_4_k_cu_469218e0_327384cuda3std3__45__cpo4cendE,@object
	.size		_ZN40_INTERNAL_bb1a6d85_4_k_cu_469218e0_327384cuda3std3__45__cpo4cendE,(_ZN40_INTERNAL_bb1a6d85_4_k_cu_469218e0_327384cuda3std6ranges3__45__cpo4swapE - _ZN40_INTERNAL_bb1a6d85_4_k_cu_469218e0_327384cuda3std3__45__cpo4cendE)
_ZN40_INTERNAL_bb1a6d85_4_k_cu_469218e0_327384cuda3std3__45__cpo4cendE:
	.zero		1
	.type		_ZN40_INTERNAL_bb1a6d85_4_k_cu_469218e0_327384cuda3std6ranges3__45__cpo4swapE,@object
	.size		_ZN40_INTERNAL_bb1a6d85_4_k_cu_469218e0_327384cuda3std6ranges3__45__cpo4swapE,(.L_9 - _ZN40_INTERNAL_bb1a6d85_4_k_cu_469218e0_327384cuda3std6ranges3__45__cpo4swapE)
_ZN40_INTERNAL_bb1a6d85_4_k_cu_469218e0_327384cuda3std6ranges3__45__cpo4swapE:
	.zero		1
.L_9:


//--------------------- .nv.constant0._ZN7cutlass13device_kernelINS_4gemm6kernel13GemmUniversalIN4cute5tupleIJiiiiEEENS1_10collective13CollectiveMmaINS1_35MainloopSm100TmaUmmaWarpSpecializedILi3ELi2ELi2ENS5_IJNS4_1CILi2EEENSA_ILi1EEESC_EEEEENS5_IJNSA_ILi256EEENSA_ILi176EEESF_EEENS_12float_e4m3_tENS5_IJlSC_lEEESI_SJ_NS4_8TiledMMAINS4_8MMA_AtomIJNS4_10MMA_TraitsINS4_25SM100_MMA_F8F6F4_2x1SM_SSEJSI_SI_fSF_SG_NS4_17integral_constantINS4_4UMMA5MajorELSQ_0EEESR_NSO_INSP_7ScaleInELSS_0EEEST_EEEEEENS4_6LayoutINS5_IJSC_SC_SC_EEENS5_IJNSA_ILi0EEESY_SY_EEEEENS5_IJNS4_10UnderscoreES11_S11_EEEEENS4_18SM100_TMA_2SM_LOADENS4_14ComposedLayoutINS4_7SwizzleILi3ELi4ELi3EEENS4_18smem_ptr_flag_bitsILi8EEENSW_INS5_IJNSA_ILi8EEENSA_ILi128EEEEEENS5_IJS1B_SC_EEEEEEEvNS4_8identityES14_S1F_vS1G_EENS_8epilogue10collective18CollectiveEpilogueINS1I_23Sm100TmaWarpSpecializedILi1ELi1ELi176ELb0ELb0EEEJNS5_IJS1B_SG_SF_EEENS5_IJNSW_IS1B_SC_EENSW_ISG_SC_EEEEESI_SJ_SI_SJ_NS1I_6fusion15FusionCallbacksIS1M_NS1R_17LinearCombinationISI_fSI_fLNS_15FloatRoundStyleE2EEES1N_S1Q_JEEENS4_5SM1004TMEM4LOAD26SM100_TMEM_LOAD_32dp32b16xENS4_13SM90_TMA_LOADENS15_INS16_ILi0ELi4ELi3EEES19_NSW_INS5_IJS1A_NSA_ILi16EEEEEENS5_IJS23_SC_EEEEEEENS4_39AutoVectorizingCopyWithAssumedAlignmentILi128EEENS4_14SM90_TMA_STOREES27_S29_S29_EEEvvEEEEvNT_6ParamsE --------------------------
	.section	.nv.constant0._ZN7cutlass13device_kernelINS_4gemm6kernel13GemmUniversalIN4cute5tupleIJiiiiEEENS1_10collective13CollectiveMmaINS1_35MainloopSm100TmaUmmaWarpSpecializedILi3ELi2ELi2ENS5_IJNS4_1CILi2EEENSA_ILi1EEESC_EEEEENS5_IJNSA_ILi256EEENSA_ILi176EEESF_EEENS_12float_e4m3_tENS5_IJlSC_lEEESI_SJ_NS4_8TiledMMAINS4_8MMA_AtomIJNS4_10MMA_TraitsINS4_25SM100_MMA_F8F6F4_2x1SM_SSEJSI_SI_fSF_SG_NS4_17integral_constantINS4_4UMMA5MajorELSQ_0EEESR_NSO_INSP_7ScaleInELSS_0EEEST_EEEEEENS4_6LayoutINS5_IJSC_SC_SC_EEENS5_IJNSA_ILi0EEESY_SY_EEEEENS5_IJNS4_10UnderscoreES11_S11_EEEEENS4_18SM100_TMA_2SM_LOADENS4_14ComposedLayoutINS4_7SwizzleILi3ELi4ELi3EEENS4_18smem_ptr_flag_bitsILi8EEENSW_INS5_IJNSA_ILi8EEENSA_ILi128EEEEEENS5_IJS1B_SC_EEEEEEEvNS4_8identityES14_S1F_vS1G_EENS_8epilogue10collective18CollectiveEpilogueINS1I_23Sm100TmaWarpSpecializedILi1ELi1ELi176ELb0ELb0EEEJNS5_IJS1B_SG_SF_EEENS5_IJNSW_IS1B_SC_EENSW_ISG_SC_EEEEESI_SJ_SI_SJ_NS1I_6fusion15FusionCallbacksIS1M_NS1R_17LinearCombinationISI_fSI_fLNS_15FloatRoundStyleE2EEES1N_S1Q_JEEENS4_5SM1004TMEM4LOAD26SM100_TMEM_LOAD_32dp32b16xENS4_13SM90_TMA_LOADENS15_INS16_ILi0ELi4ELi3EEES19_NSW_INS5_IJS1A_NSA_ILi16EEEEEENS5_IJS23_SC_EEEEEEENS4_39AutoVectorizingCopyWithAssumedAlignmentILi128EEENS4_14SM90_TMA_STOREES27_S29_S29_EEEvvEEEEvNT_6ParamsE,"a",@progbits
	.sectionflags	@""
	.align	4
.nv.constant0._ZN7cutlass13device_kernelINS_4gemm6kernel13GemmUniversalIN4cute5tupleIJiiiiEEENS1_10collective13CollectiveMmaINS1_35MainloopSm100TmaUmmaWarpSpecializedILi3ELi2ELi2ENS5_IJNS4_1CILi2EEENSA_ILi1EEESC_EEEEENS5_IJNSA_ILi256EEENSA_ILi176EEESF_EEENS_12float_e4m3_tENS5_IJlSC_lEEESI_SJ_NS4_8TiledMMAINS4_8MMA_AtomIJNS4_10MMA_TraitsINS4_25SM100_MMA_F8F6F4_2x1SM_SSEJSI_SI_fSF_SG_NS4_17integral_constantINS4_4UMMA5MajorELSQ_0EEESR_NSO_INSP_7ScaleInELSS_0EEEST_EEEEEENS4_6LayoutINS5_IJSC_SC_SC_EEENS5_IJNSA_ILi0EEESY_SY_EEEEENS5_IJNS4_10UnderscoreES11_S11_EEEEENS4_18SM100_TMA_2SM_LOADENS4_14ComposedLayoutINS4_7SwizzleILi3ELi4ELi3EEENS4_18smem_ptr_flag_bitsILi8EEENSW_INS5_IJNSA_ILi8EEENSA_ILi128EEEEEENS5_IJS1B_SC_EEEEEEEvNS4_8identityES14_S1F_vS1G_EENS_8epilogue10collective18CollectiveEpilogueINS1I_23Sm100TmaWarpSpecializedILi1ELi1ELi176ELb0ELb0EEEJNS5_IJS1B_SG_SF_EEENS5_IJNSW_IS1B_SC_EENSW_ISG_SC_EEEEESI_SJ_SI_SJ_NS1I_6fusion15FusionCallbacksIS1M_NS1R_17LinearCombinationISI_fSI_fLNS_15FloatRoundStyleE2EEES1N_S1Q_JEEENS4_5SM1004TMEM4LOAD26SM100_TMEM_LOAD_32dp32b16xENS4_13SM90_TMA_LOADENS15_INS16_ILi0ELi4ELi3EEES19_NSW_INS5_IJS1A_NSA_ILi16EEEEEENS5_IJS23_SC_EEEEEEENS4_39AutoVectorizingCopyWithAssumedAlignmentILi128EEENS4_14SM90_TMA_STOREES27_S29_S29_EEEvvEEEEvNT_6ParamsE:
	.zero		2944


//--------------------- SYMBOLS --------------------------

	.type		.nv.reservedSmem.offset0,@object
	.size		.nv.reservedSmem.offset0,0x4
	.type		.nv.reservedSmem.cap,@object
	.size		.nv.reservedSmem.cap,0x4
	.type		__assertfail,@function
